	.target	sm_100a

	.elftype	@"ET_EXEC"


//--------------------- .note.nv.tkinfo           --------------------------
	.section	.note.nv.tkinfo,"",@"SHT_NOTE"
	.sectionflags	@"SHF_NOTE_NV_TKINFO"
	.tkinfo
        /*0018*/ 	.word	0x00000081
        /*0030*/ 	.string	""
        /*0030*/ 	.string	"ptxas-blackwell"
        /*0030*/ 	.string	"Cuda compilation tools, release 12.9, V12.9.86"
        /*0030*/ 	.string	"Build cuda_12.9.r12.9/compiler.36037853_0"
        /*0030*/ 	.string	"-v  -suppress-debug-info  -lineinfo  -arch sm_100a "



//--------------------- .note.nv.cuver            --------------------------
	.section	.note.nv.cuver,"",@"SHT_NOTE"
	.sectionflags	@"SHF_NOTE_NV_CUVER"
        /*0018*/ 	.short	0x0001
        /*001a*/ 	.short	0x0064
        /*001c*/ 	.short	0x0001
        /*001e*/ 	.short	0x0000
        /*0020*/ 	.short	0x0001
        /*0022*/ 	.short	0x0000


//--------------------- .nv.info                  --------------------------
	.section	.nv.info,"",@"SHT_CUDA_INFO"
	.align	4


	//----- nvinfo : EIATTR_REGCOUNT
	.align		4
        /*0000*/ 	.byte	0x04, 0x2f
        /*0002*/ 	.short	(.L_4 - .L_3)
	.align		4
.L_3:
        /*0004*/ 	.word	index@(gluon_mma)
        /*0008*/ 	.word	0x00000080


	//----- nvinfo : EIATTR_FRAME_SIZE
	.align		4
.L_4:
        /*000c*/ 	.byte	0x04, 0x11
        /*000e*/ 	.short	(.L_6 - .L_5)
	.align		4
.L_5:
        /*0010*/ 	.word	index@($__internal_2_$__cuda_sm10x_tcgen05_guardrail_trap_unallocated_columns_being_dealloced)
        /*0014*/ 	.word	0x00000fe8


	//----- nvinfo : EIATTR_FRAME_SIZE
	.align		4
.L_6:
        /*0018*/ 	.byte	0x04, 0x11
        /*001a*/ 	.short	(.L_8 - .L_7)
	.align		4
.L_7:
        /*001c*/ 	.word	index@($__internal_1_$__cuda_sm10x_tcgen05_guardrail_trap_phase_invalid_during_alloc)
        /*0020*/ 	.word	0x00000fe8


	//----- nvinfo : EIATTR_FRAME_SIZE
	.align		4
.L_8:
        /*0024*/ 	.byte	0x04, 0x11
        /*0026*/ 	.short	(.L_10 - .L_9)
	.align		4
.L_9:
        /*0028*/ 	.word	index@($__internal_0_$__cuda_sm10x_tcgen05_guardrail_trap_col_being_dealloced_not_returned_by_alloc)
        /*002c*/ 	.word	0x00000fe8


	//----- nvinfo : EIATTR_FRAME_SIZE
	.align		4
.L_10:
        /*0030*/ 	.byte	0x04, 0x11
        /*0032*/ 	.short	(.L_12 - .L_11)
	.align		4
.L_11:
        /*0034*/ 	.word	index@(gluon_mma)
        /*0038*/ 	.word	0x00000fe8


	//----- nvinfo : EIATTR_MIN_STACK_SIZE
	.align		4
.L_12:
        /*003c*/ 	.byte	0x04, 0x12
        /*003e*/ 	.short	(.L_14 - .L_13)
	.align		4
.L_13:
        /*0040*/ 	.word	index@(gluon_mma)
        /*0044*/ 	.word	0x00000fe8
.L_14:


//--------------------- .nv.info.gluon_mma        --------------------------
	.section	.nv.info.gluon_mma,"",@"SHT_CUDA_INFO"
	.sectionflags	@""
	.align	4


	//----- nvinfo : EIATTR_CUDA_API_VERSION
	.align		4
        /*0000*/ 	.byte	0x04, 0x37
        /*0002*/ 	.short	(.L_16 - .L_15)
.L_15:
        /*0004*/ 	.word	0x00000081


	//----- nvinfo : EIATTR_KPARAM_INFO
	.align		4
.L_16:
        /*0008*/ 	.byte	0x04, 0x17
        /*000a*/ 	.short	(.L_18 - .L_17)
.L_17:
        /*000c*/ 	.word	0x00000000
        /*0010*/ 	.short	0x0004
        /*0012*/ 	.short	0x0020
        /*0014*/ 	.byte	0x00, 0xf4, 0x21, 0x00


	//----- nvinfo : EIATTR_KPARAM_INFO
	.align		4
.L_18:
        /*0018*/ 	.byte	0x04, 0x17
        /*001a*/ 	.short	(.L_20 - .L_19)
.L_19:
        /*001c*/ 	.word	0x00000000
        /*0020*/ 	.short	0x0003
        /*0022*/ 	.short	0x0018
        /*0024*/ 	.byte	0x00, 0xf4, 0x21, 0x00


	//----- nvinfo : EIATTR_KPARAM_INFO
	.align		4
.L_20:
        /*0028*/ 	.byte	0x04, 0x17
        /*002a*/ 	.short	(.L_22 - .L_21)
.L_21:
        /*002c*/ 	.word	0x00000000
        /*0030*/ 	.short	0x0002
        /*0032*/ 	.short	0x0010
        /*0034*/ 	.byte	0x00, 0xf4, 0x21, 0x00


	//----- nvinfo : EIATTR_KPARAM_INFO
	.align		4
.L_22:
        /*0038*/ 	.byte	0x04, 0x17
        /*003a*/ 	.short	(.L_24 - .L_23)
.L_23:
        /*003c*/ 	.word	0x00000000
        /*0040*/ 	.short	0x0001
        /*0042*/ 	.short	0x0008
        /*0044*/ 	.byte	0x00, 0xf4, 0x21, 0x00


	//----- nvinfo : EIATTR_KPARAM_INFO
	.align		4
.L_24:
        /*0048*/ 	.byte	0x04, 0x17
        /*004a*/ 	.short	(.L_26 - .L_25)
.L_25:
        /*004c*/ 	.word	0x00000000
        /*0050*/ 	.short	0x0000
        /*0052*/ 	.short	0x0000
        /*0054*/ 	.byte	0x00, 0xf4, 0x21, 0x00


	//----- nvinfo : EIATTR_AT_ENTRY_FRAGMENTS
	.align		4
.L_26:
        /*0058*/ 	.byte	0x04, 0x4f
        /*005a*/ 	.short	(.L_28 - .L_27)


	//   ....[0]....
.L_27:
        /*005c*/ 	.word	0x00000004


	//----- nvinfo : EIATTR_RESERVED_SMEM_USED
	.align		4
.L_28:
        /*0060*/ 	.byte	0x01, 0x41
	.zero		2


	//----- nvinfo : EIATTR_SPARSE_MMA_MASK
	.align		4
        /*0064*/ 	.byte	0x03, 0x50
        /*0066*/ 	.short	0x0000


	//----- nvinfo : EIATTR_TCGEN05_1CTA_USED
	.align		4
        /*0068*/ 	.byte	0x01, 0x51
	.zero		2


	//----- nvinfo : EIATTR_MAXREG_COUNT
	.align		4
        /*006c*/ 	.byte	0x03, 0x1b
        /*006e*/ 	.short	0x00ff


	//----- nvinfo : EIATTR_NUM_BARRIERS
	.align		4
        /*0070*/ 	.byte	0x02, 0x4c
        /*0072*/ 	.byte	0x01
	.zero		1


	//----- nvinfo : EIATTR_ANNOTATIONS
	.align		4
        /*0074*/ 	.byte	0x04, 0x55
        /*0076*/ 	.short	(.L_30 - .L_29)


	//   ....[0]....
.L_29:
        /*0078*/ 	.word	0x00000001
        /*007c*/ 	.byte	0xe0, 0x06, 0x00, 0x00, 0x01, 0x00, 0x00, 0x00, 0x10, 0x0d, 0x00, 0x00, 0x01, 0x00, 0x00, 0x00
        /* <DEDUP_REMOVED lines=925> */
        /*3a5c*/ 	.byte	0x30, 0x16, 0x01, 0x00, 0x01, 0x00, 0x00, 0x00, 0x40, 0x16, 0x01, 0x00


	//----- nvinfo : EIATTR_INT_WARP_WIDE_INSTR_OFFSETS
	.align		4
.L_30:
        /*3a68*/ 	.byte	0x04, 0x31
        /*3a6a*/ 	.short	(.L_32 - .L_31)


	//   ....[0]....
.L_31:
        /*3a6c*/ 	.word	0x00004970


	//   ....[1]....
        /*3a70*/ 	.word	0x000049b0


	//   ....[2]....
        /*3a74*/ 	.word	0x00005010


	//   ....[3]....
        /*3a78*/ 	.word	0x00005020


	//   ....[4]....
        /*3a7c*/ 	.word	0x00011af0


	//   ....[5]....
        /*3a80*/ 	.word	0x00011b40


	//----- nvinfo : EIATTR_COOP_GROUP_MASK_REGIDS
	.align		4
.L_32:
        /*3a84*/ 	.byte	0x04, 0x29
        /*3a86*/ 	.short	(.L_34 - .L_33)


	//   ....[0]....
.L_33:
        /*3a88*/ 	.word	0xffffffff


	//   ....[1]....
        /*3a8c*/ 	.word	0xffffffff


	//   ....[2]....
        /*3a90*/ 	.word	0xffffffff


	//   ....[3]....
        /*3a94*/ 	.word	0xffffffff


	//----- nvinfo : EIATTR_COOP_GROUP_INSTR_OFFSETS
	.align		4
.L_34:
        /*3a98*/ 	.byte	0x04, 0x28
        /*3a9a*/ 	.short	(.L_36 - .L_35)


	//   ....[0]....
.L_35:
        /*3a9c*/ 	.word	0x00000060


	//   ....[1]....
        /*3aa0*/ 	.word	0x00000320


	//   ....[2]....
        /*3aa4*/ 	.word	0x00011980


	//   ....[3]....
        /*3aa8*/ 	.word	0x00011bf0


	//----- nvinfo : EIATTR_VRC_CTA_INIT_COUNT
	.align		4
.L_36:
        /*3aac*/ 	.byte	0x02, 0x4a
        /*3aae*/ 	.byte	0x80
	.zero		1


	//----- nvinfo : EIATTR_MBARRIER_INSTR_OFFSETS
	.align		4
        /*3ab0*/ 	.byte	0x04, 0x39
        /*3ab2*/ 	.short	(.L_38 - .L_37)


	//   ....[0]....
.L_37:
        /*3ab4*/ 	.word	0x00004d80
        /*3ab8*/ 	.word	0x000000ff
        /*3abc*/ 	.word	0x00008000
        /*3ac0*/ 	.short	0x0100
        /*3ac2*/ 	.byte	0x0c
	.zero		1


	//   ....[1]....
        /*3ac4*/ 	.word	0x00005090
        /*3ac8*/ 	.word	0x000000ff
        /*3acc*/ 	.word	0x00008000
        /*3ad0*/ 	.short	0x010a
        /*3ad2*/ 	.byte	0x0c
	.zero		1


	//   ....[2]....
        /*3ad4*/ 	.word	0x00005130
        /*3ad8*/ 	.word	0x000000ff
        /*3adc*/ 	.word	0x00008000
        /*3ae0*/ 	.short	0x0108
        /*3ae2*/ 	.byte	0x0c
	.zero		1


	//   ....[3]....
        /*3ae4*/ 	.word	0x00011c10
        /*3ae8*/ 	.word	0x000000ff
        /*3aec*/ 	.word	0x00008000
        /*3af0*/ 	.short	0x010a
        /*3af2*/ 	.byte	0x0c
	.zero		1


	//----- nvinfo : EIATTR_NUM_MBARRIERS
	.align		4
.L_38:
        /*3af4*/ 	.byte	0x03, 0x38
        /*3af6*/ 	.short	0x0001


	//----- nvinfo : EIATTR_EXIT_INSTR_OFFSETS
	.align		4
        /*3af8*/ 	.byte	0x04, 0x1c
        /*3afa*/ 	.short	(.L_40 - .L_39)


	//   ....[0]....
.L_39:
        /*3afc*/ 	.word	0x00011c00


	//----- nvinfo : EIATTR_REQNTID
	.align		4
.L_40:
        /*3b00*/ 	.byte	0x04, 0x10
        /*3b02*/ 	.short	(.L_42 - .L_41)
.L_41:
        /*3b04*/ 	.word	0x00000080
        /*3b08*/ 	.word	0x00000001
        /*3b0c*/ 	.word	0x00000001


	//----- nvinfo : EIATTR_CRS_STACK_SIZE
	.align		4
.L_42:
        /*3b10*/ 	.byte	0x04, 0x1e
        /*3b12*/ 	.short	(.L_44 - .L_43)
.L_43:
        /*3b14*/ 	.word	0x00000000


	//----- nvinfo : EIATTR_CBANK_PARAM_SIZE
	.align		4
.L_44:
        /*3b18*/ 	.byte	0x03, 0x19
        /*3b1a*/ 	.short	0x0028


	//----- nvinfo : EIATTR_PARAM_CBANK
	.align		4
        /*3b1c*/ 	.byte	0x04, 0x0a
        /*3b1e*/ 	.short	(.L_46 - .L_45)
	.align		4
.L_45:
        /*3b20*/ 	.word	index@(.nv.constant0.gluon_mma)
        /*3b24*/ 	.short	0x0380
        /*3b26*/ 	.short	0x0028


	//----- nvinfo : EIATTR_SW_WAR
	.align		4
.L_46:
        /*3b28*/ 	.byte	0x04, 0x36
        /*3b2a*/ 	.short	(.L_48 - .L_47)
.L_47:
        /*3b2c*/ 	.word	0x00000008
.L_48:


//--------------------- .nv.compat                --------------------------
	.section	.nv.compat,"",@"SHT_CUDA_COMPAT_INFO"
	.align	4
        /*0000*/ 	.byte	0x02, 0x02, 0x02, 0x00, 0x02, 0x05, 0x05, 0x00, 0x02, 0x03, 0x00, 0x00, 0x02, 0x06, 0x01, 0x00


//--------------------- .nv.callgraph             --------------------------
	.section	.nv.callgraph,"",@"SHT_CUDA_CALLGRAPH"
	.align	4
	.sectionentsize	8
	.align		4
        /*0000*/ 	.word	0x00000000
	.align		4
        /*0004*/ 	.word	0xffffffff
	.align		4
        /*0008*/ 	.word	0x00000000
	.align		4
        /*000c*/ 	.word	0xfffffffe
	.align		4
        /*0010*/ 	.word	0x00000000
	.align		4
        /*0014*/ 	.word	0xfffffffd
	.align		4
        /*0018*/ 	.word	0x00000000
	.align		4
        /*001c*/ 	.word	0xfffffffc


//--------------------- .text.gluon_mma           --------------------------
	.section	.text.gluon_mma,"ax",@progbits
	.align	128
        .global         gluon_mma
        .type           gluon_mma,@function
        .size           gluon_mma,(.L_x_15 - gluon_mma)
        .other          gluon_mma,@"STO_CUDA_ENTRY STV_DEFAULT"
gluon_mma:
.text.gluon_mma:
[----:B------:R-:W0:Y:S01]  /*0000*/  LDC R1, c[0x0][0x37c] ;  /* 0x0000df00ff017b82 */ /* 0x000e220000000800 */
[----:B------:R-:W1:Y:S01]  /*0010*/  S2R R0, SR_TID.X ;  /* 0x0000000000007919 */ /* 0x000e620000002100 */
[----:B0-----:R-:W-:Y:S01]  /*0020*/  VIADD R1, R1, 0xfffff018 ;  /* 0xfffff01801017836 */ /* 0x001fe20000000000 */
[----:B-1----:R-:W-:-:S13]  /*0030*/  ISETP.GE.U32.AND P1, PT, R0, 0x20, PT ;  /* 0x000000200000780c */ /* 0x002fda0003f26070 */
[----:B------:R-:W-:Y:S05]  /*0040*/  @P1 BRA `(.L_x_0) ;  /* 0x0000000000b81947 */ /* 0x000fea0003800000 */
[----:B------:R-:W0:Y:S01]  /*0050*/  S2UR UR6, SR_CgaCtaId ;  /* 0x00000000000679c3 */ /* 0x000e220000008800 */
[----:B------:R-:W-:Y:S01]  /*0060*/  NOP ;  /* 0x0000000000007918 */ /* 0x000fe20000000000 */
[----:B------:R-:W-:Y:S02]  /*0070*/  UMOV UR4, 0x40 ;  /* 0x0000004000047882 */ /* 0x000fe40000000000 */
[----:B0-----:R-:W-:-:S09]  /*0080*/  ULEA UR4, UR6, UR4, 0x18 ;  /* 0x0000000406047291 */ /* 0x001fd2000f8ec0ff */
[----:B------:R-:W0:Y:S01]  /*0090*/  LDS.U8 R0, [UR4] ;  /* 0x00000004ff007984 */ /* 0x000e220008000000 */
[----:B------:R-:W-:Y:S02]  /*00a0*/  UMOV UR4, 0x400 ;  /* 0x0000040000047882 */ /* 0x000fe40000000000 */
[----:B------:R-:W-:Y:S01]  /*00b0*/  ULEA UR4, UR6, UR4, 0x18 ;  /* 0x0000000406047291 */ /* 0x000fe2000f8ec0ff */
[----:B0-----:R-:W-:-:S13]  /*00c0*/  ISETP.NE.AND P0, PT, R0, RZ, PT ;  /* 0x000000ff0000720c */ /* 0x001fda0003f05270 */
[----:B------:R-:W-:Y:S05]  /*00d0*/  @P0 BRA `(.L_x_1) ;  /* 0x00000000007c0947 */ /* 0x000fea0003800000 */
[----:B------:R-:W-:-:S13]  /*00e0*/  ELECT P0, URZ, PT ;  /* 0x0000000000ff782f */ /* 0x000fda0003800000 */
[----:B------:R-:W-:Y:S05]  /*00f0*/  @!P0 BRA `(.L_x_2) ;  /* 0x0000000000848947 */ /* 0x000fea0003800000 */
[----:B------:R-:W-:Y:S01]  /*0100*/  UMOV UR5, 0x10 ;  /* 0x0000001000057882 */ /* 0x000fe20000000000 */
[----:B------:R-:W-:Y:S02]  /*0110*/  IMAD.MOV.U32 R4, RZ, RZ, 0x1 ;  /* 0x00000001ff047424 */ /* 0x000fe400078e00ff */
[----:B------:R-:W-:Y:S02]  /*0120*/  IMAD.MOV.U32 R5, RZ, RZ, 0xffff ;  /* 0x0000ffffff057424 */ /* 0x000fe400078e00ff */
[----:B------:R-:W-:Y:S04]  /*0130*/  DEPBAR.LE SB0, 0x36 ;  /* 0x00008d800000791a */ /* 0x000fe80000000000 */
[----:B------:R-:W0:Y:S02]  /*0140*/  UTCATOMSWS.FIND_AND_SET.ALIGN UP0, UR5, UR5 ;  /* 0x00000005000575e3 */ /* 0x000e240008000800 */
[----:B0-----:R-:W-:-:S04]  /*0150*/  PLOP3.LUT P0, PT, PT, PT, UP0, 0x80, 0x8 ;  /* 0x000000000008781c */ /* 0x001fc80003f0f008 */
[----:B------:R-:W-:-:S04]  /*0160*/  SEL R0, RZ, 0xffffffff, !P0 ;  /* 0xffffffffff007807 */ /* 0x000fc80004000000 */
[----:B------:R-:W-:Y:S01]  /*0170*/  ISETP.NE.AND P0, PT, R0, RZ, PT ;  /* 0x000000ff0000720c */ /* 0x000fe20003f05270 */
[----:B------:R-:W-:-:S12]  /*0180*/  IMAD.U32 R0, RZ, RZ, UR5 ;  /* 0x00000005ff007e24 */ /* 0x000fd8000f8e00ff */
[----:B------:R-:W-:Y:S05]  /*0190*/  @P0 BRA `(.L_x_3) ;  /* 0x0000000000240947 */ /* 0x000fea0003800000 */
.L_x_4:
[----:B------:R-:W-:Y:S05]  /*01a0*/  NANOSLEEP 0x64 ;  /* 0x000000640000795d */ /* 0x000fea0003800000 */
[----:B------:R-:W-:-:S05]  /*01b0*/  UMOV UR5, 0x10 ;  /* 0x0000001000057882 */ /* 0x000fca0000000000 */
[----:B------:R-:W-:Y:S04]  /*01c0*/  DEPBAR.LE SB0, 0x36 ;  /* 0x00008d800000791a */ /* 0x000fe80000000000 */
[----:B------:R-:W0:Y:S02]  /*01d0*/  UTCATOMSWS.FIND_AND_SET.ALIGN UP0, UR5, UR5 ;  /* 0x00000005000575e3 */ /* 0x000e240008000800 */
[----:B0-----:R-:W-:-:S04]  /*01e0*/  PLOP3.LUT P0, PT, PT, PT, UP0, 0x80, 0x8 ;  /* 0x000000000008781c */ /* 0x001fc80003f0f008 */
[----:B------:R-:W-:-:S04]  /*01f0*/  SEL R0, RZ, 0xffffffff, !P0 ;  /* 0xffffffffff007807 */ /* 0x000fc80004000000 */
[----:B------:R-:W-:Y:S01]  /*0200*/  ISETP.NE.AND P0, PT, R0, RZ, PT ;  /* 0x000000ff0000720c */ /* 0x000fe20003f05270 */
[----:B------:R-:W-:-:S12]  /*0210*/  IMAD.U32 R0, RZ, RZ, UR5 ;  /* 0x00000005ff007e24 */ /* 0x000fd8000f8e00ff */
[----:B------:R-:W-:Y:S05]  /*0220*/  @!P0 BRA `(.L_x_4) ;  /* 0xfffffffc00dc8947 */ /* 0x000fea000383ffff */
.L_x_3:
[C---:B------:R-:W-:Y:S01]  /*0230*/  VIADD R3, R0.reuse, 0x10 ;  /* 0x0000001000037836 */ /* 0x040fe20000000000 */
[----:B------:R-:W-:Y:S01]  /*0240*/  UMOV UR5, 0x50 ;  /* 0x0000005000057882 */ /* 0x000fe20000000000 */
[----:B------:R-:W-:Y:S01]  /*0250*/  SHF.L.U32 R2, R5, R0, RZ ;  /* 0x0000000005027219 */ /* 0x000fe200000006ff */
[----:B------:R-:W-:Y:S01]  /*0260*/  ULEA UR5, UR6, UR5, 0x18 ;  /* 0x0000000506057291 */ /* 0x000fe2000f8ec0ff */
[----:B------:R-:W-:Y:S01]  /*0270*/  IMAD.SHL.U32 R0, R0, 0x20, RZ ;  /* 0x0000002000007824 */ /* 0x000fe200078e00ff */
[----:B------:R-:W-:-:S04]  /*0280*/  SHF.L.U32 R3, R4, R3, RZ ;  /* 0x0000000304037219 */ /* 0x000fc800000006ff */
[----:B------:R-:W-:-:S05]  /*0290*/  LOP3.LUT R2, R3, R2, RZ, 0xfc, !PT ;  /* 0x0000000203027212 */ /* 0x000fca00078efcff */
[----:B------:R0:W-:Y:S04]  /*02a0*/  ATOMS.OR RZ, [UR5], R2 ;  /* 0x00000002ffff798c */ /* 0x0001e8000b000005 */
[----:B------:R0:W-:Y:S01]  /*02b0*/  STS [UR4], R0 ;  /* 0x00000000ff007988 */ /* 0x0001e20008000804 */
[----:B------:R-:W-:Y:S05]  /*02c0*/  BRA `(.L_x_2) ;  /* 0x0000000000107947 */ /* 0x000fea0003800000 */
.L_x_1:
[----:B------:R-:W-:Y:S01]  /*02d0*/  IMAD.MOV.U32 R0, RZ, RZ, -0x1 ;  /* 0xffffffffff007424 */ /* 0x000fe200078e00ff */
[----:B------:R-:W-:-:S04]  /*02e0*/  MOV R2, 0x310 ;  /* 0x0000031000027802 */ /* 0x000fc80000000f00 */
[----:B------:R0:W-:Y:S03]  /*02f0*/  STS [UR4], R0 ;  /* 0x00000000ff007988 */ /* 0x0001e60008000804 */
[----:B0-----:R-:W-:Y:S05]  /*0300*/  CALL.REL.NOINC `($__internal_1_$__cuda_sm10x_tcgen05_guardrail_trap_phase_invalid_during_alloc) ;  /* 0x0000011800587944 */ /* 0x001fea0003c00000 */
.L_x_2:
[----:B------:R-:W-:Y:S05]  /*0310*/  WARPSYNC.ALL ;  /* 0x0000000000007948 */ /* 0x000fea0003800000 */
[----:B------:R-:W-:Y:S01]  /*0320*/  NOP ;  /* 0x0000000000007918 */ /* 0x000fe20000000000 */
.L_x_0:
[----:B0-----:R-:W0:Y:S01]  /*0330*/  S2R R2, SR_TID.X ;  /* 0x0000000000027919 */ /* 0x001e220000002100 */
[----:B------:R-:W1:Y:S01]  /*0340*/  LDC.64 R8, c[0x0][0x380] ;  /* 0x0000e000ff087b82 */ /* 0x000e620000000a00 */
[----:B------:R-:W-:Y:S01]  /*0350*/  UMOV UR4, 0x400 ;  /* 0x0000040000047882 */ /* 0x000fe20000000000 */
[----:B------:R-:W2:Y:S06]  /*0360*/  LDCU.64 UR14, c[0x0][0x358] ;  /* 0x00006b00ff0e77ac */ /* 0x000eac0008000a00 */
[----:B------:R-:W3:Y:S01]  /*0370*/  S2UR UR6, SR_CgaCtaId ;  /* 0x00000000000679c3 */ /* 0x000ee20000008800 */
[----:B0-----:R-:W-:Y:S01]  /*0380*/  SHF.R.U32.HI R0, RZ, 0x5, R2 ;  /* 0x00000005ff007819 */ /* 0x001fe20000011602 */
[----:B---3--:R-:W-:Y:S01]  /*0390*/  ULEA UR12, UR6, UR4, 0x18 ;  /* 0x00000004060c7291 */ /* 0x008fe2000f8ec0ff */
[----:B------:R-:W-:-:S02]  /*03a0*/  LOP3.LUT R17, R2, 0x60, RZ, 0xc0, !PT ;  /* 0x0000006002117812 */ /* 0x000fc400078ec0ff */
[----:B------:R-:W-:Y:S02]  /*03b0*/  SGXT.U32 R0, R0, 0x2 ;  /* 0x000000020000781a */ /* 0x000fe40000000000 */
[----:B------:R-:W-:Y:S01]  /*03c0*/  LOP3.LUT R47, R2, 0x1f, RZ, 0xc0, !PT ;  /* 0x0000001f022f7812 */ /* 0x000fe200078ec0ff */
[----:B------:R-:W-:Y:S01]  /*03d0*/  BAR.SYNC.DEFER_BLOCKING 0x0 ;  /* 0x0000000000007b1d */ /* 0x000fe20000010000 */
[----:B-1----:R-:W-:Y:S02]  /*03e0*/  LEA R4, P0, R17, R8, 0x1 ;  /* 0x0000000811047211 */ /* 0x002fe400078008ff */
[----:B------:R-:W-:Y:S02]  /*03f0*/  LOP3.LUT R16, R0, 0x4, RZ, 0xfc, !PT ;  /* 0x0000000400107812 */ /* 0x000fe400078efcff */
[----:B------:R-:W-:Y:S02]  /*0400*/  IADD3 R4, P2, PT, R47, R4, RZ ;  /* 0x000000042f047210 */ /* 0x000fe40007f5e0ff */
[----:B------:R-:W-:-:S02]  /*0410*/  LEA.HI.X R2, R17, R9, RZ, 0x1, P0 ;  /* 0x0000000911027211 */ /* 0x000fc400000f0cff */
[----:B------:R-:W-:Y:S02]  /*0420*/  LEA R6, P3, R16, R8, 0x6 ;  /* 0x0000000810067211 */ /* 0x000fe400078630ff */
[----:B------:R-:W-:Y:S01]  /*0430*/  LOP3.LUT R55, R0, 0x8, RZ, 0xfc, !PT ;  /* 0x0000000800377812 */ /* 0x000fe200078efcff */
[----:B------:R-:W-:Y:S01]  /*0440*/  IMAD.X R5, RZ, RZ, R2, P2 ;  /* 0x000000ffff057224 */ /* 0x000fe200010e0602 */
[----:B------:R-:W-:Y:S02]  /*0450*/  IADD3 R6, P5, PT, R47, R6, RZ ;  /* 0x000000062f067210 */ /* 0x000fe40007fbe0ff */
[----:B------:R-:W-:Y:S02]  /*0460*/  LEA.HI.X R3, R16, R9, RZ, 0x6, P3 ;  /* 0x0000000910037211 */ /* 0x000fe400018f34ff */
[----:B------:R-:W-:Y:S02]  /*0470*/  LOP3.LUT R54, R0, 0xc, RZ, 0xfc, !PT ;  /* 0x0000000c00367812 */ /* 0x000fe400078efcff */
[-C--:B------:R-:W-:Y:S01]  /*0480*/  LEA R10, P4, R55, R8.reuse, 0x6 ;  /* 0x00000008370a7211 */ /* 0x080fe200078830ff */
[----:B------:R-:W-:Y:S01]  /*0490*/  IMAD.X R7, RZ, RZ, R3, P5 ;  /* 0x000000ffff077224 */ /* 0x000fe200028e0603 */
[----:B------:R-:W-:-:S02]  /*04a0*/  LEA R12, P2, R54, R8, 0x6 ;  /* 0x00000008360c7211 */ /* 0x000fc400078430ff */
[----:B------:R-:W-:Y:S01]  /*04b0*/  IADD3 R10, P0, PT, R47, R10, RZ ;  /* 0x0000000a2f0a7210 */ /* 0x000fe20007f1e0ff */
[----:B------:R-:W0:Y:S01]  /*04c0*/  LDS R2, [UR12] ;  /* 0x0000000cff027984 */ /* 0x000e220008000800 */
[----:B------:R-:W-:Y:S01]  /*04d0*/  LEA.HI.X R13, R55, R9, RZ, 0x6, P4 ;  /* 0x00000009370d7211 */ /* 0x000fe200020f34ff */
[----:B------:R-:W-:Y:S06]  /*04e0*/  BAR.SYNC.DEFER_BLOCKING 0x0 ;  /* 0x0000000000007b1d */ /* 0x000fec0000010000 */
[----:B--2---:R-:W-:Y:S05]  /*04f0*/  @P1 BRA `(.L_x_5) ;  /* 0x0000000000181947 */ /* 0x004fea0003800000 */
[----:B------:R-:W-:Y:S01]  /*0500*/  ELECT P3, URZ, PT ;  /* 0x0000000000ff782f */ /* 0x000fe20003860000 */
[----:B------:R-:W-:Y:S01]  /*0510*/  IMAD.MOV.U32 R3, RZ, RZ, 0x1 ;  /* 0x00000001ff037424 */ /* 0x000fe200078e00ff */
[----:B------:R-:W-:Y:S01]  /*0520*/  UMOV UR4, 0x40 ;  /* 0x0000004000047882 */ /* 0x000fe20000000000 */
[----:B------:R-:W-:Y:S01]  /*0530*/  UVIRTCOUNT.DEALLOC.SMPOOL 0x80 ;  /* 0x000000800000784c */ /* 0x000fe20000000000 */
[----:B------:R-:W-:-:S09]  /*0540*/  ULEA UR4, UR6, UR4, 0x18 ;  /* 0x0000000406047291 */ /* 0x000fd2000f8ec0ff */
[----:B------:R1:W-:Y:S03]  /*0550*/  @P3 STS.U8 [UR4], R3 ;  /* 0x00000003ff003988 */ /* 0x0003e60008000004 */
.L_x_5:
[----:B------:R-:W-:Y:S01]  /*0560*/  IADD3 R12, P3, PT, R47, R12, RZ ;  /* 0x0000000c2f0c7210 */ /* 0x000fe20007f7e0ff */
[----:B------:R-:W2:Y:S01]  /*0570*/  LDG.E.U8 R18, desc[UR14][R4.64] ;  /* 0x0000000e04127981 */ /* 0x000ea2000c1e1100 */
[----:B-1----:R-:W-:Y:S02]  /*0580*/  LEA.HI.X R3, R54, R9, RZ, 0x6, P2 ;  /* 0x0000000936037211 */ /* 0x002fe400010f34ff */
[C---:B------:R-:W-:Y:S01]  /*0590*/  LOP3.LUT R51, R0.reuse, 0x10, RZ, 0xfc, !PT ;  /* 0x0000001000337812 */ /* 0x040fe200078efcff */
[----:B------:R1:W3:Y:S01]  /*05a0*/  LDG.E.U8 R19, desc[UR14][R4.64+0x20] ;  /* 0x0000200e04137981 */ /* 0x0002e2000c1e1100 */
[C---:B------:R-:W-:Y:S01]  /*05b0*/  LOP3.LUT R50, R0.reuse, 0x14, RZ, 0xfc, !PT ;  /* 0x0000001400327812 */ /* 0x040fe200078efcff */
[----:B------:R-:W-:Y:S02]  /*05c0*/  IMAD.X R11, RZ, RZ, R13, P0 ;  /* 0x000000ffff0b7224 */ /* 0x000fe400000e060d */
[----:B------:R-:W4:Y:S01]  /*05d0*/  LDG.E.U8 R20, desc[UR14][R6.64] ;  /* 0x0000000e06147981 */ /* 0x000f22000c1e1100 */
[----:B------:R-:W-:Y:S01]  /*05e0*/  IMAD.X R13, RZ, RZ, R3, P3 ;  /* 0x000000ffff0d7224 */ /* 0x000fe200018e0603 */
[----:B------:R-:W-:-:S02]  /*05f0*/  LOP3.LUT R61, R0, 0x18, RZ, 0xfc, !PT ;  /* 0x00000018003d7812 */ /* 0x000fc400078efcff */
[----:B------:R5:W2:Y:S01]  /*0600*/  LDG.E.U8 R21, desc[UR14][R6.64+0x20] ;  /* 0x0000200e06157981 */ /* 0x000aa2000c1e1100 */
[----:B-1----:R-:W-:Y:S02]  /*0610*/  LEA R4, P0, R51, R8, 0x6 ;  /* 0x0000000833047211 */ /* 0x002fe400078030ff */
[----:B------:R-:W-:Y:S01]  /*0620*/  LOP3.LUT R60, R0, 0x1c, RZ, 0xfc, !PT ;  /* 0x0000001c003c7812 */ /* 0x000fe200078efcff */
[----:B------:R-:W2:Y:S01]  /*0630*/  LDG.E.U8 R22, desc[UR14][R10.64] ;  /* 0x0000000e0a167981 */ /* 0x000ea2000c1e1100 */
[----:B------:R-:W-:-:S03]  /*0640*/  IADD3 R4, P3, PT, R47, R4, RZ ;  /* 0x000000042f047210 */ /* 0x000fc60007f7e0ff */
[----:B------:R1:W2:Y:S01]  /*0650*/  LDG.E.U8 R23, desc[UR14][R10.64+0x20] ;  /* 0x0000200e0a177981 */ /* 0x0002a2000c1e1100 */
[C---:B-----5:R-:W-:Y:S02]  /*0660*/  LEA R6, P2, R50.reuse, R8, 0x6 ;  /* 0x0000000832067211 */ /* 0x060fe400078430ff */
[-C--:B------:R-:W-:Y:S01]  /*0670*/  LEA.HI.X R5, R51, R9.reuse, RZ, 0x6, P0 ;  /* 0x0000000933057211 */ /* 0x080fe200000f34ff */
[----:B------:R-:W5:Y:S01]  /*0680*/  LDG.E.U8 R24, desc[UR14][R12.64] ;  /* 0x0000000e0c187981 */ /* 0x000f62000c1e1100 */
[----:B------:R-:W-:Y:S02]  /*0690*/  IADD3 R6, P4, PT, R47, R6, RZ ;  /* 0x000000062f067210 */ /* 0x000fe40007f9e0ff */
[----:B------:R-:W-:Y:S01]  /*06a0*/  LEA.HI.X R3, R50, R9, RZ, 0x6, P2 ;  /* 0x0000000932037211 */ /* 0x000fe200010f34ff */
[----:B------:R0:W2:Y:S01]  /*06b0*/  LDG.E.U8 R25, desc[UR14][R12.64+0x20] ;  /* 0x0000200e0c197981 */ /* 0x0000a2000c1e1100 */
[----:B-1----:R-:W-:Y:S01]  /*06c0*/  LEA R10, P0, R61, R8, 0x6 ;  /* 0x000000083d0a7211 */ /* 0x002fe200078030ff */
[----:B------:R-:W-:-:S02]  /*06d0*/  IMAD.X R5, RZ, RZ, R5, P3 ;  /* 0x000000ffff057224 */ /* 0x000fc400018e0605 */
[----:B0-----:R0:W-:Y:S01]  /*06e0*/  STL [R1+0x9c0], R2 ;  /* 0x0009c00201007387 */ /* 0x0011e20000100800 */
[----:B------:R-:W-:Y:S01]  /*06f0*/  IMAD.X R7, RZ, RZ, R3, P4 ;  /* 0x000000ffff077224 */ /* 0x000fe200020e0603 */
[-C--:B------:R-:W-:Y:S02]  /*0700*/  LEA.HI.X R11, R61, R9.reuse, RZ, 0x6, P0 ;  /* 0x000000093d0b7211 */ /* 0x080fe400000f34ff */
[C---:B------:R-:W-:Y:S01]  /*0710*/  LEA R12, P2, R60.reuse, R8, 0x6 ;  /* 0x000000083c0c7211 */ /* 0x040fe200078430ff */
[----:B------:R-:W2:Y:S01]  /*0720*/  LDG.E.U8 R26, desc[UR14][R4.64] ;  /* 0x0000000e041a7981 */ /* 0x000ea2000c1e1100 */
[C---:B------:R-:W-:Y:S02]  /*0730*/  IADD3 R10, P3, PT, R47.reuse, R10, RZ ;  /* 0x0000000a2f0a7210 */ /* 0x040fe40007f7e0ff */
[----:B------:R-:W-:Y:S01]  /*0740*/  IADD3 R12, P0, PT, R47, R12, RZ ;  /* 0x0000000c2f0c7210 */ /* 0x000fe20007f1e0ff */
[----:B------:R1:W2:Y:S01]  /*0750*/  LDG.E.U8 R27, desc[UR14][R4.64+0x20] ;  /* 0x0000200e041b7981 */ /* 0x0002a2000c1e1100 */
[----:B------:R-:W-:-:S02]  /*0760*/  LEA.HI.X R3, R60, R9, RZ, 0x6, P2 ;  /* 0x000000093c037211 */ /* 0x000fc400010f34ff */
[C---:B------:R-:W-:Y:S02]  /*0770*/  LOP3.LUT R59, R0.reuse, 0x20, RZ, 0xfc, !PT ;  /* 0x00000020003b7812 */ /* 0x040fe400078efcff */
[C---:B------:R-:W-:Y:S01]  /*0780*/  LOP3.LUT R53, R0.reuse, 0x24, RZ, 0xfc, !PT ;  /* 0x0000002400357812 */ /* 0x040fe200078efcff */
[----:B------:R-:W-:Y:S01]  /*0790*/  IMAD.X R11, RZ, RZ, R11, P3 ;  /* 0x000000ffff0b7224 */ /* 0x000fe200018e060b */
[----:B------:R-:W2:Y:S01]  /*07a0*/  LDG.E.U8 R28, desc[UR14][R6.64] ;  /* 0x0000000e061c7981 */ /* 0x000ea2000c1e1100 */
[----:B------:R-:W-:Y:S01]  /*07b0*/  IMAD.X R13, RZ, RZ, R3, P0 ;  /* 0x000000ffff0d7224 */ /* 0x000fe200000e0603 */
[C---:B------:R-:W-:Y:S02]  /*07c0*/  LOP3.LUT R52, R0.reuse, 0x28, RZ, 0xfc, !PT ;  /* 0x0000002800347812 */ /* 0x040fe400078efcff */
[----:B------:R0:W2:Y:S01]  /*07d0*/  LDG.E.U8 R29, desc[UR14][R6.64+0x20] ;  /* 0x0000200e061d7981 */ /* 0x0000a2000c1e1100 */
[C---:B-1----:R-:W-:Y:S02]  /*07e0*/  LEA R4, P0, R59.reuse, R8, 0x6 ;  /* 0x000000083b047211 */ /* 0x042fe400078030ff */
[----:B------:R-:W-:Y:S01]  /*07f0*/  LOP3.LUT R58, R0, 0x2c, RZ, 0xfc, !PT ;  /* 0x0000002c003a7812 */ /* 0x000fe200078efcff */
[----:B------:R-:W2:Y:S01]  /*0800*/  LDG.E.U8 R30, desc[UR14][R10.64] ;  /* 0x0000000e0a1e7981 */ /* 0x000ea2000c1e1100 */
[----:B------:R-:W-:-:S03]  /*0810*/  LEA.HI.X R5, R59, R9, RZ, 0x6, P0 ;  /* 0x000000093b057211 */ /* 0x000fc600000f34ff */
[----:B------:R1:W2:Y:S01]  /*0820*/  LDG.E.U8 R31, desc[UR14][R10.64+0x20] ;  /* 0x0000200e0a1f7981 */ /* 0x0002a2000c1e1100 */
[----:B0-----:R-:W-:-:S03]  /*0830*/  LEA R6, P2, R53, R8, 0x6 ;  /* 0x0000000835067211 */ /* 0x001fc600078430ff */
[----:B------:R-:W2:Y:S01]  /*0840*/  LDG.E.U8 R32, desc[UR14][R12.64] ;  /* 0x0000000e0c207981 */ /* 0x000ea2000c1e1100 */
[C---:B------:R-:W-:Y:S02]  /*0850*/  IADD3 R4, P3, PT, R47.reuse, R4, RZ ;  /* 0x000000042f047210 */ /* 0x040fe40007f7e0ff */
[----:B------:R-:W-:Y:S01]  /*0860*/  IADD3 R6, P4, PT, R47, R6, RZ ;  /* 0x000000062f067210 */ /* 0x000fe20007f9e0ff */
[----:B------:R0:W2:Y:S01]  /*0870*/  LDG.E.U8 R33, desc[UR14][R12.64+0x20] ;  /* 0x0000200e0c217981 */ /* 0x0000a2000c1e1100 */
[-C--:B------:R-:W-:Y:S02]  /*0880*/  LEA.HI.X R3, R53, R9.reuse, RZ, 0x6, P2 ;  /* 0x0000000935037211 */ /* 0x080fe400010f34ff */
[C---:B-1----:R-:W-:Y:S01]  /*0890*/  LEA R10, P0, R52.reuse, R8, 0x6 ;  /* 0x00000008340a7211 */ /* 0x042fe200078030ff */
[----:B------:R-:W-:Y:S02]  /*08a0*/  IMAD.X R5, RZ, RZ, R5, P3 ;  /* 0x000000ffff057224 */ /* 0x000fe400018e0605 */
[----:B------:R-:W-:Y:S01]  /*08b0*/  IMAD.X R7, RZ, RZ, R3, P4 ;  /* 0x000000ffff077224 */ /* 0x000fe200020e0603 */
[----:B------:R-:W-:-:S02]  /*08c0*/  LEA.HI.X R11, R52, R9, RZ, 0x6, P0 ;  /* 0x00000009340b7211 */ /* 0x000fc400000f34ff */
[C---:B0-----:R-:W-:Y:S01]  /*08d0*/  LEA R12, P2, R58.reuse, R8, 0x6 ;  /* 0x000000083a0c7211 */ /* 0x041fe200078430ff */
[----:B------:R-:W2:Y:S01]  /*08e0*/  LDG.E.U8 R34, desc[UR14][R4.64] ;  /* 0x0000000e04227981 */ /* 0x000ea2000c1e1100 */
[C---:B------:R-:W-:Y:S02]  /*08f0*/  IADD3 R10, P3, PT, R47.reuse, R10, RZ ;  /* 0x0000000a2f0a7210 */ /* 0x040fe40007f7e0ff */
[----:B------:R-:W-:Y:S01]  /*0900*/  IADD3 R12, P0, PT, R47, R12, RZ ;  /* 0x0000000c2f0c7210 */ /* 0x000fe20007f1e0ff */
[----:B------:R0:W2:Y:S01]  /*0910*/  LDG.E.U8 R35, desc[UR14][R4.64+0x20] ;  /* 0x0000200e04237981 */ /* 0x0000a2000c1e1100 */
[----:B------:R-:W-:Y:S02]  /*0920*/  LEA.HI.X R3, R58, R9, RZ, 0x6, P2 ;  /* 0x000000093a037211 */ /* 0x000fe400010f34ff */
[C---:B------:R-:W-:Y:S02]  /*0930*/  LOP3.LUT R57, R0.reuse, 0x30, RZ, 0xfc, !PT ;  /* 0x0000003000397812 */ /* 0x040fe400078efcff */
[----:B------:R-:W-:Y:S01]  /*0940*/  LOP3.LUT R56, R0, 0x34, RZ, 0xfc, !PT ;  /* 0x0000003400387812 */ /* 0x000fe200078efcff */
[----:B------:R-:W-:Y:S01]  /*0950*/  IMAD.X R13, RZ, RZ, R3, P0 ;  /* 0x000000ffff0d7224 */ /* 0x000fe200000e0603 */
[----:B------:R-:W2:Y:S01]  /*0960*/  LDG.E.U8 R36, desc[UR14][R6.64] ;  /* 0x0000000e06247981 */ /* 0x000ea2000c1e1100 */
[----:B------:R-:W-:Y:S01]  /*0970*/  IMAD.X R11, RZ, RZ, R11, P3 ;  /* 0x000000ffff0b7224 */ /* 0x000fe200018e060b */
[----:B0-----:R-:W-:-:S02]  /*0980*/  LEA R4, P0, R57, R8, 0x6 ;  /* 0x0000000839047211 */ /* 0x001fc400078030ff */
[----:B------:R0:W2:Y:S01]  /*0990*/  LDG.E.U8 R37, desc[UR14][R6.64+0x20] ;  /* 0x0000200e06257981 */ /* 0x0000a2000c1e1100 */
[C---:B------:R-:W-:Y:S02]  /*09a0*/  LOP3.LUT R49, R0.reuse, 0x38, RZ, 0xfc, !PT ;  /* 0x0000003800317812 */ /* 0x040fe400078efcff */
[----:B------:R-:W-:Y:S01]  /*09b0*/  LOP3.LUT R48, R0, 0x3c, RZ, 0xfc, !PT ;  /* 0x0000003c00307812 */ /* 0x000fe200078efcff */
[----:B------:R-:W2:Y:S01]  /*09c0*/  LDG.E.U8 R38, desc[UR14][R10.64] ;  /* 0x0000000e0a267981 */ /* 0x000ea2000c1e1100 */
[----:B------:R-:W-:Y:S02]  /*09d0*/  IADD3 R4, P3, PT, R47, R4, RZ ;  /* 0x000000042f047210 */ /* 0x000fe40007f7e0ff */
[----:B------:R-:W-:Y:S01]  /*09e0*/  LEA.HI.X R5, R57, R9, RZ, 0x6, P0 ;  /* 0x0000000939057211 */ /* 0x000fe200000f34ff */
[----:B------:R1:W2:Y:S01]  /*09f0*/  LDG.E.U8 R39, desc[UR14][R10.64+0x20] ;  /* 0x0000200e0a277981 */ /* 0x0002a2000c1e1100 */
[----:B0-----:R-:W-:-:S03]  /*0a00*/  LEA R6, P2, R56, R8, 0x6 ;  /* 0x0000000838067211 */ /* 0x001fc600078430ff */
[----:B------:R-:W2:Y:S01]  /*0a10*/  LDG.E.U8 R40, desc[UR14][R12.64] ;  /* 0x0000000e0c287981 */ /* 0x000ea2000c1e1100 */
[----:B------:R-:W-:Y:S02]  /*0a20*/  IADD3 R6, P4, PT, R47, R6, RZ ;  /* 0x000000062f067210 */ /* 0x000fe40007f9e0ff */
[-C--:B------:R-:W-:Y:S01]  /*0a30*/  LEA.HI.X R3, R56, R9.reuse, RZ, 0x6, P2 ;  /* 0x0000000938037211 */ /* 0x080fe200010f34ff */
[----:B------:R-:W2:Y:S01]  /*0a40*/  LDG.E.U8 R41, desc[UR14][R12.64+0x20] ;  /* 0x0000200e0c297981 */ /* 0x000ea2000c1e1100 */
[-C--:B-1----:R-:W-:Y:S02]  /*0a50*/  LEA R10, P0, R49, R8.reuse, 0x6 ;  /* 0x00000008310a7211 */ /* 0x082fe400078030ff */
[----:B------:R-:W-:Y:S01]  /*0a60*/  LEA R14, P2, R48, R8, 0x6 ;  /* 0x00000008300e7211 */ /* 0x000fe200078430ff */
[----:B------:R-:W-:Y:S01]  /*0a70*/  IMAD.X R5, RZ, RZ, R5, P3 ;  /* 0x000000ffff057224 */ /* 0x000fe200018e0605 */
[----:B------:R-:W-:Y:S01]  /*0a80*/  IADD3 R10, P3, PT, R47, R10, RZ ;  /* 0x0000000a2f0a7210 */ /* 0x000fe20007f7e0ff */
[----:B------:R-:W-:Y:S01]  /*0a90*/  IMAD.X R7, RZ, RZ, R3, P4 ;  /* 0x000000ffff077224 */ /* 0x000fe200020e0603 */
[----:B------:R-:W-:-:S02]  /*0aa0*/  LEA.HI.X R11, R49, R9, RZ, 0x6, P0 ;  /* 0x00000009310b7211 */ /* 0x000fc400000f34ff */
[----:B------:R-:W-:Y:S01]  /*0ab0*/  IADD3 R14, P0, PT, R47, R14, RZ ;  /* 0x0000000e2f0e7210 */ /* 0x000fe20007f1e0ff */
[----:B------:R-:W2:Y:S01]  /*0ac0*/  LDG.E.U8 R42, desc[UR14][R4.64] ;  /* 0x0000000e042a7981 */ /* 0x000ea2000c1e1100 */
[----:B------:R-:W-:Y:S01]  /*0ad0*/  LEA.HI.X R3, R48, R9, RZ, 0x6, P2 ;  /* 0x0000000930037211 */ /* 0x000fe200010f34ff */
[----:B------:R-:W-:Y:S02]  /*0ae0*/  IMAD.X R11, RZ, RZ, R11, P3 ;  /* 0x000000ffff0b7224 */ /* 0x000fe400018e060b */
[----:B------:R0:W2:Y:S02]  /*0af0*/  LDG.E.U8 R43, desc[UR14][R4.64+0x20] ;  /* 0x0000200e042b7981 */ /* 0x0000a4000c1e1100 */
[----:B------:R-:W-:Y:S02]  /*0b00*/  IMAD.X R15, RZ, RZ, R3, P0 ;  /* 0x000000ffff0f7224 */ /* 0x000fe400000e0603 */
[----:B------:R-:W2:Y:S04]  /*0b10*/  LDG.E.U8 R62, desc[UR14][R10.64+0x20] ;  /* 0x0000200e0a3e7981 */ /* 0x000ea8000c1e1100 */
[----:B------:R-:W3:Y:S04]  /*0b20*/  LDG.E.U8 R67, desc[UR14][R14.64] ;  /* 0x0000000e0e437981 */ /* 0x000ee8000c1e1100 */
[----:B------:R-:W4:Y:S04]  /*0b30*/  LDG.E.U8 R44, desc[UR14][R6.64] ;  /* 0x0000000e062c7981 */ /* 0x000f28000c1e1100 */
[----:B------:R1:W4:Y:S04]  /*0b40*/  LDG.E.U8 R45, desc[UR14][R6.64+0x20] ;  /* 0x0000200e062d7981 */ /* 0x000328000c1e1100 */
[----:B------:R-:W4:Y:S01]  /*0b50*/  LDG.E.U8 R14, desc[UR14][R14.64+0x20] ;  /* 0x0000200e0e0e7981 */ /* 0x000f22000c1e1100 */
[----:B0-----:R-:W-:-:S02]  /*0b60*/  LOP3.LUT R4, R0, 0x40, RZ, 0xfc, !PT ;  /* 0x0000004000047812 */ /* 0x001fc400078efcff */
[----:B------:R-:W-:Y:S01]  /*0b70*/  LOP3.LUT R2, R0, 0x4c, RZ, 0xfc, !PT ;  /* 0x0000004c00027812 */ /* 0x000fe200078efcff */
[----:B------:R0:W5:Y:S01]  /*0b80*/  LDG.E.U8 R46, desc[UR14][R10.64] ;  /* 0x0000000e0a2e7981 */ /* 0x000162000c1e1100 */
[----:B------:R-:W-:Y:S02]  /*0b90*/  LEA R12, P0, R4, R8, 0x6 ;  /* 0x00000008040c7211 */ /* 0x000fe400078030ff */
[----:B-1----:R-:W-:Y:S02]  /*0ba0*/  LOP3.LUT R7, R0, 0x44, RZ, 0xfc, !PT ;  /* 0x0000004400077812 */ /* 0x002fe400078efcff */
[----:B------:R-:W-:Y:S02]  /*0bb0*/  IADD3 R12, P3, PT, R47, R12, RZ ;  /* 0x0000000c2f0c7210 */ /* 0x000fe40007f7e0ff */
[----:B------:R-:W-:Y:S02]  /*0bc0*/  LEA.HI.X R4, R4, R9, RZ, 0x6, P0 ;  /* 0x0000000904047211 */ /* 0x000fe400000f34ff */
[----:B------:R-:W-:-:S02]  /*0bd0*/  LEA R3, P2, R7, R8, 0x6 ;  /* 0x0000000807037211 */ /* 0x000fc400078430ff */
[----:B------:R-:W-:Y:S01]  /*0be0*/  LOP3.LUT R5, R0, 0x48, RZ, 0xfc, !PT ;  /* 0x0000004800057812 */ /* 0x000fe200078efcff */
[----:B------:R-:W-:Y:S01]  /*0bf0*/  IMAD.X R13, RZ, RZ, R4, P3 ;  /* 0x000000ffff0d7224 */ /* 0x000fe200018e0604 */
[----:B0-----:R-:W-:Y:S02]  /*0c00*/  IADD3 R10, P4, PT, R47, R3, RZ ;  /* 0x000000032f0a7210 */ /* 0x001fe40007f9e0ff */
[-C--:B------:R-:W-:Y:S02]  /*0c10*/  LEA R6, P0, R5, R8.reuse, 0x6 ;  /* 0x0000000805067211 */ /* 0x080fe400078030ff */
[-C--:B------:R-:W-:Y:S01]  /*0c20*/  LEA.HI.X R3, R7, R9.reuse, RZ, 0x6, P2 ;  /* 0x0000000907037211 */ /* 0x080fe200010f34ff */
[----:B------:R-:W5:Y:S01]  /*0c30*/  LDG.E.U8 R66, desc[UR14][R12.64] ;  /* 0x0000000e0c427981 */ /* 0x000f62000c1e1100 */
[----:B------:R-:W-:Y:S02]  /*0c40*/  LEA R4, P2, R2, R8, 0x6 ;  /* 0x0000000802047211 */ /* 0x000fe400078430ff */
[----:B------:R-:W-:Y:S01]  /*0c50*/  IADD3 R6, P3, PT, R47, R6, RZ ;  /* 0x000000062f067210 */ /* 0x000fe20007f7e0ff */
[----:B------:R-:W5:Y:S01]  /*0c60*/  LDG.E.U8 R65, desc[UR14][R12.64+0x20] ;  /* 0x0000200e0c417981 */ /* 0x000f62000c1e1100 */
[----:B------:R-:W-:Y:S01]  /*0c70*/  LEA.HI.X R5, R5, R9, RZ, 0x6, P0 ;  /* 0x0000000905057211 */ /* 0x000fe200000f34ff */
[----:B------:R-:W-:Y:S01]  /*0c80*/  IMAD.X R11, RZ, RZ, R3, P4 ;  /* 0x000000ffff0b7224 */ /* 0x000fe200020e0603 */
[----:B------:R-:W-:-:S02]  /*0c90*/  IADD3 R4, P0, PT, R47, R4, RZ ;  /* 0x000000042f047210 */ /* 0x000fc40007f1e0ff */
[----:B------:R-:W-:Y:S01]  /*0ca0*/  LEA.HI.X R3, R2, R9, RZ, 0x6, P2 ;  /* 0x0000000902037211 */ /* 0x000fe200010f34ff */
[----:B------:R-:W-:Y:S01]  /*0cb0*/  IMAD.X R7, RZ, RZ, R5, P3 ;  /* 0x000000ffff077224 */ /* 0x000fe200018e0605 */
[----:B------:R-:W5:Y:S03]  /*0cc0*/  LDG.E.U8 R64, desc[UR14][R10.64] ;  /* 0x0000000e0a407981 */ /* 0x000f66000c1e1100 */
[----:B------:R-:W-:Y:S01]  /*0cd0*/  IMAD.X R5, RZ, RZ, R3, P0 ;  /* 0x000000ffff057224 */ /* 0x000fe200000e0603 */
[----:B------:R0:W5:Y:S04]  /*0ce0*/  LDG.E.U8 R63, desc[UR14][R10.64+0x20] ;  /* 0x0000200e0a3f7981 */ /* 0x000168000c1e1100 */
[----:B------:R-:W5:Y:S04]  /*0cf0*/  LDG.E.U8 R15, desc[UR14][R6.64+0x20] ;  /* 0x0000200e060f7981 */ /* 0x000f68000c1e1100 */
[----:B------:R-:W5:Y:S04]  /*0d00*/  LDG.E.U8 R13, desc[UR14][R4.64+0x20] ;  /* 0x0000200e040d7981 */ /* 0x000f68000c1e1100 */
[----:B--2---:R1:W-:Y:S04]  /*0d10*/  STL [R1+0x12c], R62 ;  /* 0x00012c3e01007387 */ /* 0x0043e80000100800 */
[----:B---3--:R-:W-:Y:S04]  /*0d20*/  STL [R1+0x128], R67 ;  /* 0x0001284301007387 */ /* 0x008fe80000100800 */
[----:B-1----:R1:W2:Y:S04]  /*0d30*/  LDG.E.U8 R62, desc[UR14][R6.64] ;  /* 0x0000000e063e7981 */ /* 0x0022a8000c1e1100 */
[----:B----4-:R3:W-:Y:S04]  /*0d40*/  STL [R1+0x124], R14 ;  /* 0x0001240e01007387 */ /* 0x0107e80000100800 */
[----:B---3--:R3:W4:Y:S01]  /*0d50*/  LDG.E.U8 R14, desc[UR14][R4.64] ;  /* 0x0000000e040e7981 */ /* 0x008722000c1e1100 */
[----:B0-----:R-:W-:-:S04]  /*0d60*/  LOP3.LUT R11, R0, 0x50, RZ, 0xfc, !PT ;  /* 0x00000050000b7812 */ /* 0x001fc800078efcff */
[-C--:B------:R-:W-:Y:S02]  /*0d70*/  LEA R3, P0, R11, R8.reuse, 0x6 ;  /* 0x000000080b037211 */ /* 0x080fe400078030ff */
[C---:B-1----:R-:W-:Y:S02]  /*0d80*/  LOP3.LUT R7, R0.reuse, 0x54, RZ, 0xfc, !PT ;  /* 0x0000005400077812 */ /* 0x042fe400078efcff */
[----:B---3--:R-:W-:Y:S02]  /*0d90*/  IADD3 R4, P3, PT, R47, R3, RZ ;  /* 0x000000032f047210 */ /* 0x008fe40007f7e0ff */
[----:B------:R-:W-:Y:S02]  /*0da0*/  LEA.HI.X R3, R11, R9, RZ, 0x6, P0 ;  /* 0x000000090b037211 */ /* 0x000fe400000f34ff */
[C---:B------:R-:W-:Y:S02]  /*0db0*/  LOP3.LUT R12, R0.reuse, 0x58, RZ, 0xfc, !PT ;  /* 0x00000058000c7812 */ /* 0x040fe400078efcff */
[----:B------:R-:W-:Y:S01]  /*0dc0*/  LEA R10, P2, R7, R8, 0x6 ;  /* 0x00000008070a7211 */ /* 0x000fe200078430ff */
[----:B------:R-:W-:Y:S01]  /*0dd0*/  IMAD.X R5, RZ, RZ, R3, P3 ;  /* 0x000000ffff057224 */ /* 0x000fe200018e0603 */
[----:B------:R-:W-:-:S02]  /*0de0*/  LOP3.LUT R2, R0, 0x5c, RZ, 0xfc, !PT ;  /* 0x0000005c00027812 */ /* 0x000fc400078efcff */
[-C--:B------:R-:W-:Y:S02]  /*0df0*/  LEA R6, P0, R12, R8.reuse, 0x6 ;  /* 0x000000080c067211 */ /* 0x080fe400078030ff */
[-C--:B------:R-:W-:Y:S01]  /*0e00*/  LEA.HI.X R7, R7, R9.reuse, RZ, 0x6, P2 ;  /* 0x0000000907077211 */ /* 0x080fe200010f34ff */
[----:B-----5:R0:W-:Y:S01]  /*0e10*/  STL [R1+0x120], R66 ;  /* 0x0001204201007387 */ /* 0x0201e20000100800 */
[----:B------:R-:W-:Y:S02]  /*0e20*/  LEA R3, P2, R2, R8, 0x6 ;  /* 0x0000000802037211 */ /* 0x000fe400078430ff */
[C---:B------:R-:W-:Y:S01]  /*0e30*/  IADD3 R10, P4, PT, R47.reuse, R10, RZ ;  /* 0x0000000a2f0a7210 */ /* 0x040fe20007f9e0ff */
[----:B------:R1:W-:Y:S01]  /*0e40*/  STL [R1+0x11c], R65 ;  /* 0x00011c4101007387 */ /* 0x0003e20000100800 */
[----:B------:R-:W-:Y:S02]  /*0e50*/  IADD3 R6, P3, PT, R47, R6, RZ ;  /* 0x000000062f067210 */ /* 0x000fe40007f7e0ff */
[----:B------:R-:W-:Y:S01]  /*0e60*/  LEA.HI.X R12, R12, R9, RZ, 0x6, P0 ;  /* 0x000000090c0c7211 */ /* 0x000fe200000f34ff */
[----:B0-----:R-:W3:Y:S01]  /*0e70*/  LDG.E.U8 R66, desc[UR14][R4.64] ;  /* 0x0000000e04427981 */ /* 0x001ee2000c1e1100 */
[----:B------:R-:W-:-:S03]  /*0e80*/  IMAD.X R11, RZ, RZ, R7, P4 ;  /* 0x000000ffff0b7224 */ /* 0x000fc600020e0607 */
[----:B-1----:R0:W5:Y:S01]  /*0e90*/  LDG.E.U8 R65, desc[UR14][R4.64+0x20] ;  /* 0x0000200e04417981 */ /* 0x002162000c1e1100 */
[----:B------:R-:W-:-:S03]  /*0ea0*/  IMAD.X R7, RZ, RZ, R12, P3 ;  /* 0x000000ffff077224 */ /* 0x000fc600018e060c */
[----:B------:R1:W-:Y:S01]  /*0eb0*/  STL [R1+0x118], R64 ;  /* 0x0001184001007387 */ /* 0x0003e20000100800 */
[----:B0-----:R-:W-:Y:S02]  /*0ec0*/  IADD3 R4, P0, PT, R47, R3, RZ ;  /* 0x000000032f047210 */ /* 0x001fe40007f1e0ff */
[----:B------:R-:W-:Y:S01]  /*0ed0*/  LEA.HI.X R3, R2, R9, RZ, 0x6, P2 ;  /* 0x0000000902037211 */ /* 0x000fe200010f34ff */
[----:B------:R0:W-:Y:S04]  /*0ee0*/  STL [R1+0x114], R63 ;  /* 0x0001143f01007387 */ /* 0x0001e80000100800 */
[----:B------:R-:W-:Y:S01]  /*0ef0*/  IMAD.X R5, RZ, RZ, R3, P0 ;  /* 0x000000ffff057224 */ /* 0x000fe200000e0603 */
[----:B-1----:R-:W5:Y:S04]  /*0f00*/  LDG.E.U8 R64, desc[UR14][R10.64] ;  /* 0x0000000e0a407981 */ /* 0x002f68000c1e1100 */
[----:B0-----:R0:W5:Y:S04]  /*0f10*/  LDG.E.U8 R63, desc[UR14][R10.64+0x20] ;  /* 0x0000200e0a3f7981 */ /* 0x001168000c1e1100 */
[----:B--2---:R1:W-:Y:S04]  /*0f20*/  STL [R1+0x110], R62 ;  /* 0x0001103e01007387 */ /* 0x0043e80000100800 */
[----:B------:R2:W-:Y:S04]  /*0f30*/  STL [R1+0x10c], R15 ;  /* 0x00010c0f01007387 */ /* 0x0005e80000100800 */
[----:B-1----:R-:W5:Y:S04]  /*0f40*/  LDG.E.U8 R62, desc[UR14][R6.64] ;  /* 0x0000000e063e7981 */ /* 0x002f68000c1e1100 */
[----:B--2---:R1:W2:Y:S04]  /*0f50*/  LDG.E.U8 R15, desc[UR14][R6.64+0x20] ;  /* 0x0000200e060f7981 */ /* 0x0042a8000c1e1100 */
[----:B----4-:R4:W-:Y:S04]  /*0f60*/  STL [R1+0x108], R14 ;  /* 0x0001080e01007387 */ /* 0x0109e80000100800 */
[----:B------:R0:W-:Y:S04]  /*0f70*/  STL [R1+0x104], R13 ;  /* 0x0001040d01007387 */ /* 0x0001e80000100800 */
[----:B----4-:R-:W4:Y:S04]  /*0f80*/  LDG.E.U8 R14, desc[UR14][R4.64] ;  /* 0x0000000e040e7981 */ /* 0x010f28000c1e1100 */
[----:B0-----:R0:W4:Y:S01]  /*0f90*/  LDG.E.U8 R13, desc[UR14][R4.64+0x20] ;  /* 0x0000200e040d7981 */ /* 0x001122000c1e1100 */
[----:B------:R-:W-:-:S04]  /*0fa0*/  LOP3.LUT R11, R0, 0x60, RZ, 0xfc, !PT ;  /* 0x00000060000b7812 */ /* 0x000fc800078efcff */
[-C--:B------:R-:W-:Y:S02]  /*0fb0*/  LEA R3, P0, R11, R8.reuse, 0x6 ;  /* 0x000000080b037211 */ /* 0x080fe400078030ff */
[C---:B-1----:R-:W-:Y:S02]  /*0fc0*/  LOP3.LUT R7, R0.reuse, 0x64, RZ, 0xfc, !PT ;  /* 0x0000006400077812 */ /* 0x042fe400078efcff */
[----:B0-----:R-:W-:Y:S02]  /*0fd0*/  IADD3 R4, P3, PT, R47, R3, RZ ;  /* 0x000000032f047210 */ /* 0x001fe40007f7e0ff */
[----:B------:R-:W-:Y:S02]  /*0fe0*/  LEA.HI.X R3, R11, R9, RZ, 0x6, P0 ;  /* 0x000000090b037211 */ /* 0x000fe400000f34ff */
[C---:B------:R-:W-:Y:S02]  /*0ff0*/  LOP3.LUT R12, R0.reuse, 0x68, RZ, 0xfc, !PT ;  /* 0x00000068000c7812 */ /* 0x040fe400078efcff */
[----:B------:R-:W-:Y:S01]  /*1000*/  LEA R10, P2, R7, R8, 0x6 ;  /* 0x00000008070a7211 */ /* 0x000fe200078430ff */
[----:B------:R-:W-:Y:S01]  /*1010*/  IMAD.X R5, RZ, RZ, R3, P3 ;  /* 0x000000ffff057224 */ /* 0x000fe200018e0603 */
[----:B------:R-:W-:-:S02]  /*1020*/  LOP3.LUT R2, R0, 0x6c, RZ, 0xfc, !PT ;  /* 0x0000006c00027812 */ /* 0x000fc400078efcff */
[-C--:B------:R-:W-:Y:S02]  /*1030*/  LEA R6, P0, R12, R8.reuse, 0x6 ;  /* 0x000000080c067211 */ /* 0x080fe400078030ff */
[-C--:B------:R-:W-:Y:S01]  /*1040*/  LEA.HI.X R7, R7, R9.reuse, RZ, 0x6, P2 ;  /* 0x0000000907077211 */ /* 0x080fe200010f34ff */
[----:B---3--:R0:W-:Y:S01]  /*1050*/  STL [R1+0x100], R66 ;  /* 0x0001004201007387 */ /* 0x0081e20000100800 */
[----:B------:R-:W-:Y:S02]  /*1060*/  LEA R3, P2, R2, R8, 0x6 ;  /* 0x0000000802037211 */ /* 0x000fe400078430ff */
[C---:B------:R-:W-:Y:S01]  /*1070*/  IADD3 R10, P4, PT, R47.reuse, R10, RZ ;  /* 0x0000000a2f0a7210 */ /* 0x040fe20007f9e0ff */
[----:B-----5:R1:W-:Y:S01]  /*1080*/  STL [R1+0xfc], R65 ;  /* 0x0000fc4101007387 */ /* 0x0203e20000100800 */
        /* <DEDUP_REMOVED lines=13> */
[----:B------:R1:W-:Y:S04]  /*1160*/  STL [R1+0xf0], R62 ;  /* 0x0000f03e01007387 */ /* 0x0003e80000100800 */
[----:B--2---:R2:W-:Y:S04]  /*1170*/  STL [R1+0xec], R15 ;  /* 0x0000ec0f01007387 */ /* 0x0045e80000100800 */
        /* <DEDUP_REMOVED lines=26> */
[----:B------:R-:W-:Y:S01]  /*1320*/  IMAD.X R7, RZ, RZ, R12, P3 ;  /* 0x000000ffff077224 */ /* 0x000fe200018e060c */
[----:B0-----:R-:W-:Y:S02]  /*1330*/  IADD3 R4, P0, PT, R47, R3, RZ ;  /* 0x000000032f047210 */ /* 0x001fe40007f1e0ff */
[----:B------:R-:W-:Y:S01]  /*1340*/  LEA.HI.X R3, R2, R9, RZ, 0x6, P2 ;  /* 0x0000000902037211 */ /* 0x000fe200010f34ff */
[----:B------:R0:W-:Y:S04]  /*1350*/  STL [R1+0xd8], R64 ;  /* 0x0000d84001007387 */ /* 0x0001e80000100800 */
[----:B------:R-:W-:Y:S01]  /*1360*/  IMAD.X R5, RZ, RZ, R3, P0 ;  /* 0x000000ffff057224 */ /* 0x000fe200000e0603 */
[----:B------:R1:W-:Y:S04]  /*1370*/  STL [R1+0xd4], R63 ;  /* 0x0000d43f01007387 */ /* 0x0003e80000100800 */
[----:B0-----:R-:W5:Y:S04]  /*1380*/  LDG.E.U8 R64, desc[UR14][R10.64] ;  /* 0x0000000e0a407981 */ /* 0x001f68000c1e1100 */
[----:B-1----:R0:W5:Y:S04]  /*1390*/  LDG.E.U8 R63, desc[UR14][R10.64+0x20] ;  /* 0x0000200e0a3f7981 */ /* 0x002168000c1e1100 */
        /* <DEDUP_REMOVED lines=13> */
[----:B------:R-:W-:Y:S02]  /*1470*/  LOP3.LUT R12, R0, 0x88, RZ, 0xfc, !PT ;  /* 0x00000088000c7812 */ /* 0x000fe400078efcff */
[----:B------:R-:W-:-:S02]  /*1480*/  LEA R10, P2, R7, R8, 0x6 ;  /* 0x00000008070a7211 */ /* 0x000fc400078430ff */
[----:B------:R-:W-:Y:S01]  /*1490*/  LOP3.LUT R2, R0, 0x8c, RZ, 0xfc, !PT ;  /* 0x0000008c00027812 */ /* 0x000fe200078efcff */
[----:B------:R-:W-:Y:S01]  /*14a0*/  IMAD.X R5, RZ, RZ, R3, P3 ;  /* 0x000000ffff057224 */ /* 0x000fe200018e0603 */
[-C--:B------:R-:W-:Y:S02]  /*14b0*/  LEA R6, P0, R12, R8.reuse, 0x6 ;  /* 0x000000080c067211 */ /* 0x080fe400078030ff */
[----:B------:R-:W-:Y:S01]  /*14c0*/  LEA.HI.X R7, R7, R9, RZ, 0x6, P2 ;  /* 0x0000000907077211 */ /* 0x000fe200010f34ff */
[----:B---3--:R0:W-:Y:S01]  /*14d0*/  STL [R1+0xc0], R66 ;  /* 0x0000c04201007387 */ /* 0x0081e20000100800 */
[----:B------:R-:W-:Y:S02]  /*14e0*/  LEA R3, P2, R2, R8, 0x6 ;  /* 0x0000000802037211 */ /* 0x000fe400078430ff */
[C---:B------:R-:W-:Y:S01]  /*14f0*/  IADD3 R10, P4, PT, R47.reuse, R10, RZ ;  /* 0x0000000a2f0a7210 */ /* 0x040fe20007f9e0ff */
[----:B-----5:R1:W-:Y:S01]  /*1500*/  STL [R1+0xbc], R65 ;  /* 0x0000bc4101007387 */ /* 0x0203e20000100800 */
[----:B------:R-:W-:-:S02]  /*1510*/  IADD3 R6, P3, PT, R47, R6, RZ ;  /* 0x000000062f067210 */ /* 0x000fc40007f7e0ff */
        /* <DEDUP_REMOVED lines=29> */
[----:B------:R-:W-:Y:S02]  /*16f0*/  LEA R6, P0, R12, R8, 0x6 ;  /* 0x000000080c067211 */ /* 0x000fe400078030ff */
[-C--:B------:R-:W-:Y:S01]  /*1700*/  LEA.HI.X R11, R7, R9.reuse, RZ, 0x6, P2 ;  /* 0x00000009070b7211 */ /* 0x080fe200010f34ff */
[----:B---3--:R0:W-:Y:S01]  /*1710*/  STL [R1+0xa0], R66 ;  /* 0x0000a04201007387 */ /* 0x0081e20000100800 */
[C---:B------:R-:W-:Y:S02]  /*1720*/  IADD3 R10, P4, PT, R47.reuse, R10, RZ ;  /* 0x0000000a2f0a7210 */ /* 0x040fe40007f9e0ff */
[----:B------:R-:W-:Y:S01]  /*1730*/  LEA R7, P2, R2, R8, 0x6 ;  /* 0x0000000802077211 */ /* 0x000fe200078430ff */
[----:B-----5:R1:W-:Y:S01]  /*1740*/  STL [R1+0x9c], R65 ;  /* 0x00009c4101007387 */ /* 0x0203e20000100800 */
[----:B------:R-:W-:Y:S02]  /*1750*/  IADD3 R6, P3, PT, R47, R6, RZ ;  /* 0x000000062f067210 */ /* 0x000fe40007f7e0ff */
[----:B------:R-:W-:Y:S01]  /*1760*/  LEA.HI.X R3, R12, R9, RZ, 0x6, P0 ;  /* 0x000000090c037211 */ /* 0x000fe200000f34ff */
[----:B0-----:R-:W3:Y:S01]  /*1770*/  LDG.E.U8 R66, desc[UR14][R4.64] ;  /* 0x0000000e04427981 */ /* 0x001ee2000c1e1100 */
[----:B------:R-:W-:-:S03]  /*1780*/  IMAD.X R11, RZ, RZ, R11, P4 ;  /* 0x000000ffff0b7224 */ /* 0x000fc600020e060b */
[----:B-1----:R0:W5:Y:S02]  /*1790*/  LDG.E.U8 R65, desc[UR14][R4.64+0x20] ;  /* 0x0000200e04417981 */ /* 0x002164000c1e1100 */
[----:B0-----:R-:W-:Y:S02]  /*17a0*/  IADD3 R4, P0, PT, R47, R7, RZ ;  /* 0x000000072f047210 */ /* 0x001fe40007f1e0ff */
[----:B------:R-:W-:Y:S01]  /*17b0*/  LEA.HI.X R5, R2, R9, RZ, 0x6, P2 ;  /* 0x0000000902057211 */ /* 0x000fe200010f34ff */
[----:B------:R-:W-:Y:S01]  /*17c0*/  IMAD.X R7, RZ, RZ, R3, P3 ;  /* 0x000000ffff077224 */ /* 0x000fe200018e0603 */
[----:B------:R0:W-:Y:S03]  /*17d0*/  STL [R1+0x98], R64 ;  /* 0x0000984001007387 */ /* 0x0001e60000100800 */
[----:B------:R-:W-:Y:S01]  /*17e0*/  IMAD.X R5, RZ, RZ, R5, P0 ;  /* 0x000000ffff057224 */ /* 0x000fe200000e0605 */
[----:B------:R1:W-:Y:S04]  /*17f0*/  STL [R1+0x94], R63 ;  /* 0x0000943f01007387 */ /* 0x0003e80000100800 */
[----:B0-----:R-:W5:Y:S04]  /*1800*/  LDG.E.U8 R64, desc[UR14][R10.64] ;  /* 0x0000000e0a407981 */ /* 0x001f68000c1e1100 */
[----:B-1----:R-:W5:Y:S04]  /*1810*/  LDG.E.U8 R63, desc[UR14][R10.64+0x20] ;  /* 0x0000200e0a3f7981 */ /* 0x002f68000c1e1100 */
[----:B------:R0:W-:Y:S04]  /*1820*/  STL [R1+0x90], R62 ;  /* 0x0000903e01007387 */ /* 0x0001e80000100800 */
[----:B--2---:R1:W-:Y:S04]  /*1830*/  STL [R1+0x8c], R15 ;  /* 0x00008c0f01007387 */ /* 0x0043e80000100800 */
[----:B0-----:R-:W2:Y:S04]  /*1840*/  LDG.E.U8 R62, desc[UR14][R6.64] ;  /* 0x0000000e063e7981 */ /* 0x001ea8000c1e1100 */
[----:B-1----:R0:W2:Y:S04]  /*1850*/  LDG.E.U8 R15, desc[UR14][R6.64+0x20] ;  /* 0x0000200e060f7981 */ /* 0x0020a8000c1e1100 */
[----:B----4-:R1:W-:Y:S04]  /*1860*/  STL [R1+0x88], R14 ;  /* 0x0000880e01007387 */ /* 0x0103e80000100800 */
[----:B------:R4:W-:Y:S04]  /*1870*/  STL [R1+0x84], R13 ;  /* 0x0000840d01007387 */ /* 0x0009e80000100800 */
[----:B-1----:R-:W2:Y:S04]  /*1880*/  LDG.E.U8 R14, desc[UR14][R4.64] ;  /* 0x0000000e040e7981 */ /* 0x002ea8000c1e1100 */
[----:B----4-:R1:W4:Y:S01]  /*1890*/  LDG.E.U8 R13, desc[UR14][R4.64+0x20] ;  /* 0x0000200e040d7981 */ /* 0x010322000c1e1100 */
[----:B------:R-:W-:-:S02]  /*18a0*/  LOP3.LUT R3, R0, 0xa0, RZ, 0xfc, !PT ;  /* 0x000000a000037812 */ /* 0x000fc400078efcff */
[C---:B0-----:R-:W-:Y:S02]  /*18b0*/  LOP3.LUT R7, R0.reuse, 0xa4, RZ, 0xfc, !PT ;  /* 0x000000a400077812 */ /* 0x041fe400078efcff */
[----:B-1----:R-:W-:Y:S02]  /*18c0*/  LEA R4, P0, R3, R8, 0x6 ;  /* 0x0000000803047211 */ /* 0x002fe400078030ff */
[----:B------:R-:W-:Y:S02]  /*18d0*/  LOP3.LUT R12, R0, 0xa8, RZ, 0xfc, !PT ;  /* 0x000000a8000c7812 */ /* 0x000fe400078efcff */
[----:B------:R-:W-:Y:S02]  /*18e0*/  IADD3 R4, P3, PT, R47, R4, RZ ;  /* 0x000000042f047210 */ /* 0x000fe40007f7e0ff */
[----:B------:R-:W-:Y:S02]  /*18f0*/  LEA.HI.X R3, R3, R9, RZ, 0x6, P0 ;  /* 0x0000000903037211 */ /* 0x000fe400000f34ff */
[----:B------:R-:W-:-:S02]  /*1900*/  LEA R10, P2, R7, R8, 0x6 ;  /* 0x00000008070a7211 */ /* 0x000fc400078430ff */
[----:B------:R-:W-:Y:S01]  /*1910*/  LOP3.LUT R2, R0, 0xac, RZ, 0xfc, !PT ;  /* 0x000000ac00027812 */ /* 0x000fe200078efcff */
[----:B------:R-:W-:Y:S01]  /*1920*/  IMAD.X R5, RZ, RZ, R3, P3 ;  /* 0x000000ffff057224 */ /* 0x000fe200018e0603 */
[----:B------:R-:W-:Y:S02]  /*1930*/  LEA R6, P0, R12, R8, 0x6 ;  /* 0x000000080c067211 */ /* 0x000fe400078030ff */
[----:B------:R-:W-:Y:S01]  /*1940*/  LEA.HI.X R11, R7, R9, RZ, 0x6, P2 ;  /* 0x00000009070b7211 */ /* 0x000fe200010f34ff */
[----:B---3--:R0:W-:Y:S01]  /*1950*/  STL [R1+0x80], R66 ;  /* 0x0000804201007387 */ /* 0x0081e20000100800 */
[C---:B------:R-:W-:Y:S02]  /*1960*/  IADD3 R10, P4, PT, R47.reuse, R10, RZ ;  /* 0x0000000a2f0a7210 */ /* 0x040fe40007f9e0ff */
[----:B------:R-:W-:Y:S01]  /*1970*/  LEA R7, P2, R2, R8, 0x6 ;  /* 0x0000000802077211 */ /* 0x000fe200078430ff */
[----:B-----5:R1:W-:Y:S01]  /*1980*/  STL [R1+0x7c], R65 ;  /* 0x00007c4101007387 */ /* 0x0203e20000100800 */
[----:B------:R-:W-:-:S02]  /*1990*/  IADD3 R6, P3, PT, R47, R6, RZ ;  /* 0x000000062f067210 */ /* 0x000fc40007f7e0ff */
        /* <DEDUP_REMOVED lines=12> */
[----:B--2---:R0:W-:Y:S04]  /*1a60*/  STL [R1+0x70], R62 ;  /* 0x0000703e01007387 */ /* 0x0041e80000100800 */
[----:B------:R1:W-:Y:S04]  /*1a70*/  STL [R1+0x6c], R15 ;  /* 0x00006c0f01007387 */ /* 0x0003e80000100800 */
[----:B0-----:R-:W2:Y:S04]  /*1a80*/  LDG.E.U8 R62, desc[UR14][R6.64] ;  /* 0x0000000e063e7981 */ /* 0x001ea8000c1e1100 */
[----:B-1----:R0:W2:Y:S04]  /*1a90*/  LDG.E.U8 R15, desc[UR14][R6.64+0x20] ;  /* 0x0000200e060f7981 */ /* 0x0020a8000c1e1100 */
[----:B------:R1:W-:Y:S04]  /*1aa0*/  STL [R1+0x68], R14 ;  /* 0x0000680e01007387 */ /* 0x0003e80000100800 */
[----:B----4-:R4:W-:Y:S04]  /*1ab0*/  STL [R1+0x64], R13 ;  /* 0x0000640d01007387 */ /* 0x0109e80000100800 */
[----:B-1----:R-:W2:Y:S04]  /*1ac0*/  LDG.E.U8 R14, desc[UR14][R4.64] ;  /* 0x0000000e040e7981 */ /* 0x002ea8000c1e1100 */
[----:B----4-:R1:W4:Y:S01]  /*1ad0*/  LDG.E.U8 R13, desc[UR14][R4.64+0x20] ;  /* 0x0000200e040d7981 */ /* 0x010322000c1e1100 */
[----:B------:R-:W-:-:S02]  /*1ae0*/  LOP3.LUT R3, R0, 0xb0, RZ, 0xfc, !PT ;  /* 0x000000b000037812 */ /* 0x000fc400078efcff */
[C---:B0-----:R-:W-:Y:S02]  /*1af0*/  LOP3.LUT R7, R0.reuse, 0xb4, RZ, 0xfc, !PT ;  /* 0x000000b400077812 */ /* 0x041fe400078efcff */
[----:B------:R-:W-:Y:S02]  /*1b00*/  LOP3.LUT R12, R0, 0xb8, RZ, 0xfc, !PT ;  /* 0x000000b8000c7812 */ /* 0x000fe400078efcff */
[-C--:B-1----:R-:W-:Y:S02]  /*1b10*/  LEA R4, P0, R3, R8.reuse, 0x6 ;  /* 0x0000000803047211 */ /* 0x082fe400078030ff */
[----:B------:R-:W-:Y:S02]  /*1b20*/  LEA R10, P2, R7, R8, 0x6 ;  /* 0x00000008070a7211 */ /* 0x000fe400078430ff */
[----:B------:R-:W-:Y:S02]  /*1b30*/  IADD3 R4, P3, PT, R47, R4, RZ ;  /* 0x000000042f047210 */ /* 0x000fe40007f7e0ff */
[----:B------:R-:W-:-:S02]  /*1b40*/  LEA.HI.X R3, R3, R9, RZ, 0x6, P0 ;  /* 0x0000000903037211 */ /* 0x000fc400000f34ff */
[----:B------:R-:W-:Y:S02]  /*1b50*/  LOP3.LUT R2, R0, 0xbc, RZ, 0xfc, !PT ;  /* 0x000000bc00027812 */ /* 0x000fe400078efcff */
[----:B------:R-:W-:Y:S01]  /*1b60*/  LEA R6, P0, R12, R8, 0x6 ;  /* 0x000000080c067211 */ /* 0x000fe200078030ff */
[----:B------:R-:W-:Y:S01]  /*1b70*/  IMAD.X R5, RZ, RZ, R3, P3 ;  /* 0x000000ffff057224 */ /* 0x000fe200018e0603 */
[-C--:B------:R-:W-:Y:S02]  /*1b80*/  LEA.HI.X R11, R7, R9.reuse, RZ, 0x6, P2 ;  /* 0x00000009070b7211 */ /* 0x080fe400010f34ff */
[C---:B------:R-:W-:Y:S01]  /*1b90*/  IADD3 R10, P4, PT, R47.reuse, R10, RZ ;  /* 0x0000000a2f0a7210 */ /* 0x040fe20007f9e0ff */
[----:B---3--:R0:W-:Y:S01]  /*1ba0*/  STL [R1+0x60], R66 ;  /* 0x0000604201007387 */ /* 0x0081e20000100800 */
[----:B------:R-:W-:Y:S02]  /*1bb0*/  LEA R7, P2, R2, R8, 0x6 ;  /* 0x0000000802077211 */ /* 0x000fe400078430ff */
[----:B------:R-:W-:Y:S01]  /*1bc0*/  IADD3 R6, P3, PT, R47, R6, RZ ;  /* 0x000000062f067210 */ /* 0x000fe20007f7e0ff */
[----:B-----5:R1:W-:Y:S01]  /*1bd0*/  STL [R1+0x5c], R65 ;  /* 0x00005c4101007387 */ /* 0x0203e20000100800 */
[----:B------:R-:W-:Y:S01]  /*1be0*/  LEA.HI.X R3, R12, R9, RZ, 0x6, P0 ;  /* 0x000000090c037211 */ /* 0x000fe200000f34ff */
[----:B------:R-:W-:-:S02]  /*1bf0*/  IMAD.X R11, RZ, RZ, R11, P4 ;  /* 0x000000ffff0b7224 */ /* 0x000fc400020e060b */
[----:B0-----:R-:W3:Y:S04]  /*1c00*/  LDG.E.U8 R66, desc[UR14][R4.64] ;  /* 0x0000000e04427981 */ /* 0x001ee8000c1e1100 */
        /* <DEDUP_REMOVED lines=26> */
[-C--:B------:R-:W-:Y:S02]  /*1db0*/  LEA R6, P0, R12, R8.reuse, 0x6 ;  /* 0x000000080c067211 */ /* 0x080fe400078030ff */
[-C--:B------:R-:W-:Y:S01]  /*1dc0*/  LEA.HI.X R11, R7, R9.reuse, RZ, 0x6, P2 ;  /* 0x00000009070b7211 */ /* 0x080fe200010f34ff */
[----:B---3--:R0:W-:Y:S01]  /*1dd0*/  STL [R1+0x40], R66 ;  /* 0x0000404201007387 */ /* 0x0081e20000100800 */
[----:B------:R-:W-:Y:S02]  /*1de0*/  LEA R7, P2, R2, R8, 0x6 ;  /* 0x0000000802077211 */ /* 0x000fe400078430ff */
[----:B------:R-:W-:Y:S01]  /*1df0*/  LEA.HI.X R3, R12, R9, RZ, 0x6, P0 ;  /* 0x000000090c037211 */ /* 0x000fe200000f34ff */
[----:B-----5:R1:W-:Y:S01]  /*1e00*/  STL [R1+0x3c], R65 ;  /* 0x00003c4101007387 */ /* 0x0203e20000100800 */
[----:B------:R-:W-:-:S03]  /*1e10*/  IADD3 R6, P3, PT, R47, R6, RZ ;  /* 0x000000062f067210 */ /* 0x000fc60007f7e0ff */
[----:B0-----:R-:W3:Y:S04]  /*1e20*/  LDG.E.U8 R66, desc[UR14][R4.64] ;  /* 0x0000000e04427981 */ /* 0x001ee8000c1e1100 */
[----:B-1----:R0:W5:Y:S01]  /*1e30*/  LDG.E.U8 R65, desc[UR14][R4.64+0x20] ;  /* 0x0000200e04417981 */ /* 0x002162000c1e1100 */
[C---:B------:R-:W-:Y:S02]  /*1e40*/  IADD3 R10, P4, PT, R47.reuse, R10, RZ ;  /* 0x0000000a2f0a7210 */ /* 0x040fe40007f9e0ff */
[----:B0-----:R-:W-:Y:S02]  /*1e50*/  IADD3 R4, P0, PT, R47, R7, RZ ;  /* 0x000000072f047210 */ /* 0x001fe40007f1e0ff */
[----:B------:R-:W-:Y:S01]  /*1e60*/  LEA.HI.X R5, R2, R9, RZ, 0x6, P2 ;  /* 0x0000000902057211 */ /* 0x000fe200010f34ff */
[----:B------:R0:W-:Y:S01]  /*1e70*/  STL [R1+0x38], R64 ;  /* 0x0000384001007387 */ /* 0x0001e20000100800 */
[----:B------:R-:W-:-:S03]  /*1e80*/  IMAD.X R7, RZ, RZ, R3, P3 ;  /* 0x000000ffff077224 */ /* 0x000fc600018e0603 */
[----:B------:R-:W-:Y:S01]  /*1e90*/  IMAD.X R5, RZ, RZ, R5, P0 ;  /* 0x000000ffff057224 */ /* 0x000fe200000e0605 */
[----:B------:R1:W-:Y:S01]  /*1ea0*/  STL [R1+0x34], R63 ;  /* 0x0000343f01007387 */ /* 0x0003e20000100800 */
[C---:B------:R-:W-:Y:S01]  /*1eb0*/  LOP3.LUT R3, R0.reuse, 0xd0, RZ, 0xfc, !PT ;  /* 0x000000d000037812 */ /* 0x040fe200078efcff */
[----:B------:R-:W-:Y:S01]  /*1ec0*/  IMAD.X R11, RZ, RZ, R11, P4 ;  /* 0x000000ffff0b7224 */ /* 0x000fe200020e060b */
[----:B------:R-:W-:-:S04]  /*1ed0*/  LOP3.LUT R2, R0, 0xd8, RZ, 0xfc, !PT ;  /* 0x000000d800027812 */ /* 0x000fc800078efcff */
[----:B0-----:R-:W5:Y:S04]  /*1ee0*/  LDG.E.U8 R64, desc[UR14][R10.64] ;  /* 0x0000000e0a407981 */ /* 0x001f68000c1e1100 */
[----:B-1----:R-:W5:Y:S04]  /*1ef0*/  LDG.E.U8 R63, desc[UR14][R10.64+0x20] ;  /* 0x0000200e0a3f7981 */ /* 0x002f68000c1e1100 */
[----:B--2---:R0:W-:Y:S04]  /*1f00*/  STL [R1+0x30], R62 ;  /* 0x0000303e01007387 */ /* 0x0041e80000100800 */
[----:B------:R1:W-:Y:S04]  /*1f10*/  STL [R1+0x2c], R15 ;  /* 0x00002c0f01007387 */ /* 0x0003e80000100800 */
[----:B0-----:R-:W2:Y:S04]  /*1f20*/  LDG.E.U8 R62, desc[UR14][R6.64] ;  /* 0x0000000e063e7981 */ /* 0x001ea8000c1e1100 */
[----:B-1----:R0:W2:Y:S04]  /*1f30*/  LDG.E.U8 R15, desc[UR14][R6.64+0x20] ;  /* 0x0000200e060f7981 */ /* 0x0020a8000c1e1100 */
[----:B------:R1:W-:Y:S04]  /*1f40*/  STL [R1+0x28], R14 ;  /* 0x0000280e01007387 */ /* 0x0003e80000100800 */
[----:B----4-:R4:W-:Y:S01]  /*1f50*/  STL [R1+0x24], R13 ;  /* 0x0000240d01007387 */ /* 0x0109e20000100800 */
[----:B0-----:R-:W-:-:S03]  /*1f60*/  LOP3.LUT R7, R0, 0xd4, RZ, 0xfc, !PT ;  /* 0x000000d400077812 */ /* 0x001fc600078efcff */
[----:B-1----:R-:W2:Y:S04]  /*1f70*/  LDG.E.U8 R14, desc[UR14][R4.64] ;  /* 0x0000000e040e7981 */ /* 0x002ea8000c1e1100 */
[----:B----4-:R0:W4:Y:S01]  /*1f80*/  LDG.E.U8 R13, desc[UR14][R4.64+0x20] ;  /* 0x0000200e040d7981 */ /* 0x010122000c1e1100 */
[-C--:B------:R-:W-:Y:S02]  /*1f90*/  LEA R10, P2, R7, R8.reuse, 0x6 ;  /* 0x00000008070a7211 */ /* 0x080fe400078430ff */
[----:B0-----:R-:W-:-:S04]  /*1fa0*/  LEA R4, P0, R3, R8, 0x6 ;  /* 0x0000000803047211 */ /* 0x001fc800078030ff */
[----:B------:R-:W-:Y:S02]  /*1fb0*/  IADD3 R4, P3, PT, R47, R4, RZ ;  /* 0x000000042f047210 */ /* 0x000fe40007f7e0ff */
[-C--:B------:R-:W-:Y:S02]  /*1fc0*/  LEA.HI.X R3, R3, R9.reuse, RZ, 0x6, P0 ;  /* 0x0000000903037211 */ /* 0x080fe400000f34ff */
[C---:B------:R-:W-:Y:S02]  /*1fd0*/  LEA R6, P0, R2.reuse, R8, 0x6 ;  /* 0x0000000802067211 */ /* 0x040fe400078030ff */
[----:B------:R-:W-:Y:S01]  /*1fe0*/  IADD3 R10, P4, PT, R47, R10, RZ ;  /* 0x0000000a2f0a7210 */ /* 0x000fe20007f9e0ff */
[----:B------:R-:W-:Y:S01]  /*1ff0*/  IMAD.X R5, RZ, RZ, R3, P3 ;  /* 0x000000ffff057224 */ /* 0x000fe200018e0603 */
[-C--:B------:R-:W-:Y:S02]  /*2000*/  LEA.HI.X R11, R7, R9.reuse, RZ, 0x6, P2 ;  /* 0x00000009070b7211 */ /* 0x080fe400010f34ff */
[----:B------:R-:W-:-:S02]  /*2010*/  LEA.HI.X R3, R2, R9, RZ, 0x6, P0 ;  /* 0x0000000902037211 */ /* 0x000fc400000f34ff */
[----:B------:R-:W2:Y:S01]  /*2020*/  LDG.E.U8 R2, desc[UR14][R4.64] ;  /* 0x0000000e04027981 */ /* 0x000ea2000c1e1100 */
[----:B------:R-:W-:-:S03]  /*2030*/  IMAD.X R11, RZ, RZ, R11, P4 ;  /* 0x000000ffff0b7224 */ /* 0x000fc600020e060b */
[----:B------:R0:W4:Y:S04]  /*2040*/  LDG.E.U8 R123, desc[UR14][R4.64+0x20] ;  /* 0x0000200e047b7981 */ /* 0x000128000c1e1100 */
[----:B------:R-:W4:Y:S04]  /*2050*/  LDG.E.U8 R122, desc[UR14][R10.64] ;  /* 0x0000000e0a7a7981 */ /* 0x000f28000c1e1100 */
[----:B------:R-:W4:Y:S01]  /*2060*/  LDG.E.U8 R121, desc[UR14][R10.64+0x20] ;  /* 0x0000200e0a797981 */ /* 0x000f22000c1e1100 */
[----:B------:R-:W-:-:S03]  /*2070*/  LOP3.LUT R12, R0, 0xdc, RZ, 0xfc, !PT ;  /* 0x000000dc000c7812 */ /* 0x000fc600078efcff */
[----:B---3--:R-:W-:Y:S01]  /*2080*/  STL [R1+0x20], R66 ;  /* 0x0000204201007387 */ /* 0x008fe20000100800 */
[----:B------:R-:W-:-:S03]  /*2090*/  LEA R7, P2, R12, R8, 0x6 ;  /* 0x000000080c077211 */ /* 0x000fc600078430ff */
[----:B-----5:R-:W-:Y:S01]  /*20a0*/  STL [R1+0x1c], R65 ;  /* 0x00001c4101007387 */ /* 0x020fe20000100800 */
[----:B0-----:R-:W-:Y:S02]  /*20b0*/  IADD3 R4, P0, PT, R47, R7, RZ ;  /* 0x000000072f047210 */ /* 0x001fe40007f1e0ff */
[----:B------:R-:W-:-:S05]  /*20c0*/  LEA.HI.X R5, R12, R9, RZ, 0x6, P2 ;  /* 0x000000090c057211 */ /* 0x000fca00010f34ff */
[----:B------:R-:W-:Y:S01]  /*20d0*/  IMAD.X R5, RZ, RZ, R5, P0 ;  /* 0x000000ffff057224 */ /* 0x000fe200000e0605 */
[----:B------:R-:W-:-:S04]  /*20e0*/  IADD3 R6, P3, PT, R47, R6, RZ ;  /* 0x000000062f067210 */ /* 0x000fc80007f7e0ff */
[----:B------:R-:W3:Y:S04]  /*20f0*/  LDG.E.U8 R118, desc[UR14][R4.64] ;  /* 0x0000000e04767981 */ /* 0x000ee8000c1e1100 */
[----:B------:R0:W5:Y:S01]  /*2100*/  LDG.E.U8 R117, desc[UR14][R4.64+0x20] ;  /* 0x0000200e04757981 */ /* 0x000162000c1e1100 */
[----:B------:R-:W-:Y:S01]  /*2110*/  IMAD.X R7, RZ, RZ, R3, P3 ;  /* 0x000000ffff077224 */ /* 0x000fe200018e0603 */
[----:B------:R-:W-:-:S04]  /*2120*/  LOP3.LUT R12, R0, 0xe8, RZ, 0xfc, !PT ;  /* 0x000000e8000c7812 */ /* 0x000fc800078efcff */
[----:B------:R-:W3:Y:S04]  /*2130*/  LDG.E.U8 R120, desc[UR14][R6.64] ;  /* 0x0000000e06787981 */ /* 0x000ee8000c1e1100 */
[----:B------:R1:W3:Y:S04]  /*2140*/  LDG.E.U8 R119, desc[UR14][R6.64+0x20] ;  /* 0x0000200e06777981 */ /* 0x0002e8000c1e1100 */
[----:B--2---:R-:W-:Y:S04]  /*2150*/  STL [R1+0x9c4], R2 ;  /* 0x0009c40201007387 */ /* 0x004fe80000100800 */
[----:B----4-:R-:W-:Y:S04]  /*2160*/  STL [R1+0x9c8], R123 ;  /* 0x0009c87b01007387 */ /* 0x010fe80000100800 */
[----:B------:R-:W-:Y:S04]  /*2170*/  STL [R1+0x18], R64 ;  /* 0x0000184001007387 */ /* 0x000fe80000100800 */
[----:B------:R-:W-:Y:S04]  /*2180*/  STL [R1+0x14], R63 ;  /* 0x0000143f01007387 */ /* 0x000fe80000100800 */
[----:B------:R-:W-:Y:S04]  /*2190*/  STL [R1+0x10], R62 ;  /* 0x0000103e01007387 */ /* 0x000fe80000100800 */
[----:B------:R-:W-:Y:S04]  /*21a0*/  STL [R1+0xc], R15 ;  /* 0x00000c0f01007387 */ /* 0x000fe80000100800 */
[----:B------:R-:W-:Y:S04]  /*21b0*/  STL [R1+0x9cc], R122 ;  /* 0x0009cc7a01007387 */ /* 0x000fe80000100800 */
[----:B------:R2:W-:Y:S04]  /*21c0*/  STL [R1+0x8], R14 ;  /* 0x0000080e01007387 */ /* 0x0005e80000100800 */
[----:B------:R-:W-:Y:S01]  /*21d0*/  STL [R1+0x9d0], R121 ;  /* 0x0009d07901007387 */ /* 0x000fe20000100800 */
[----:B--2---:R-:W-:-:S03]  /*21e0*/  LOP3.LUT R14, R0, 0xe0, RZ, 0xfc, !PT ;  /* 0x000000e0000e7812 */ /* 0x004fc600078efcff */
[----:B------:R2:W-:Y:S01]  /*21f0*/  STL [R1+0x4], R13 ;  /* 0x0000040d01007387 */ /* 0x0005e20000100800 */
[----:B0-----:R-:W-:-:S04]  /*2200*/  LEA R4, P0, R14, R8, 0x6 ;  /* 0x000000080e047211 */ /* 0x001fc800078030ff */
[----:B------:R-:W-:Y:S02]  /*2210*/  IADD3 R4, P3, PT, R47, R4, RZ ;  /* 0x000000042f047210 */ /* 0x000fe40007f7e0ff */
[----:B--2---:R-:W-:Y:S02]  /*2220*/  LOP3.LUT R13, R0, 0xe4, RZ, 0xfc, !PT ;  /* 0x000000e4000d7812 */ /* 0x004fe400078efcff */
[----:B------:R-:W-:Y:S02]  /*2230*/  LEA.HI.X R3, R14, R9, RZ, 0x6, P0 ;  /* 0x000000090e037211 */ /* 0x000fe400000f34ff */
[-C--:B------:R-:W-:Y:S02]  /*2240*/  LEA R10, P2, R13, R8.reuse, 0x6 ;  /* 0x000000080d0a7211 */ /* 0x080fe400078430ff */
[----:B------:R-:W-:Y:S01]  /*2250*/  LOP3.LUT R2, R0, 0xec, RZ, 0xfc, !PT ;  /* 0x000000ec00027812 */ /* 0x000fe200078efcff */
[----:B------:R-:W-:Y:S01]  /*2260*/  IMAD.X R5, RZ, RZ, R3, P3 ;  /* 0x000000ffff057224 */ /* 0x000fe200018e0603 */
[----:B-1----:R-:W-:-:S02]  /*2270*/  LEA R6, P0, R12, R8, 0x6 ;  /* 0x000000080c067211 */ /* 0x002fc400078030ff */
[-C--:B------:R-:W-:Y:S02]  /*2280*/  LEA.HI.X R11, R13, R9.reuse, RZ, 0x6, P2 ;  /* 0x000000090d0b7211 */ /* 0x080fe400010f34ff */
[----:B------:R-:W-:Y:S01]  /*2290*/  LEA R7, P2, R2, R8, 0x6 ;  /* 0x0000000802077211 */ /* 0x000fe200078430ff */
[----:B------:R-:W2:Y:S01]  /*22a0*/  LDG.E.U8 R116, desc[UR14][R4.64] ;  /* 0x0000000e04747981 */ /* 0x000ea2000c1e1100 */
[----:B------:R-:W-:-:S03]  /*22b0*/  LEA.HI.X R3, R12, R9, RZ, 0x6, P0 ;  /* 0x000000090c037211 */ /* 0x000fc600000f34ff */
[----:B------:R0:W4:Y:S01]  /*22c0*/  LDG.E.U8 R115, desc[UR14][R4.64+0x20] ;  /* 0x0000200e04737981 */ /* 0x000122000c1e1100 */
[C---:B------:R-:W-:Y:S02]  /*22d0*/  IADD3 R6, P3, PT, R47.reuse, R6, RZ ;  /* 0x000000062f067210 */ /* 0x040fe40007f7e0ff */
[----:B0-----:R-:W-:Y:S02]  /*22e0*/  IADD3 R4, P0, PT, R47, R7, RZ ;  /* 0x000000072f047210 */ /* 0x001fe40007f1e0ff */
[----:B------:R-:W-:-:S05]  /*22f0*/  LEA.HI.X R5, R2, R9, RZ, 0x6, P2 ;  /* 0x0000000902057211 */ /* 0x000fca00010f34ff */
[----:B------:R-:W-:Y:S01]  /*2300*/  IMAD.X R5, RZ, RZ, R5, P0 ;  /* 0x000000ffff057224 */ /* 0x000fe200000e0605 */
[----:B------:R-:W-:-:S04]  /*2310*/  LOP3.LUT R12, R0, 0xf0, RZ, 0xfc, !PT ;  /* 0x000000f0000c7812 */ /* 0x000fc800078efcff */
[----:B------:R-:W4:Y:S04]  /*2320*/  LDG.E.U8 R110, desc[UR14][R4.64] ;  /* 0x0000000e046e7981 */ /* 0x000f28000c1e1100 */
[----:B------:R0:W4:Y:S01]  /*2330*/  LDG.E.U8 R109, desc[UR14][R4.64+0x20] ;  /* 0x0000200e046d7981 */ /* 0x000122000c1e1100 */
[----:B------:R-:W-:Y:S01]  /*2340*/  IMAD.X R7, RZ, RZ, R3, P3 ;  /* 0x000000ffff077224 */ /* 0x000fe200018e0603 */
[----:B------:R-:W-:Y:S02]  /*2350*/  IADD3 R10, P4, PT, R47, R10, RZ ;  /* 0x0000000a2f0a7210 */ /* 0x000fe40007f9e0ff */
[----:B------:R-:W-:Y:S02]  /*2360*/  LOP3.LUT R13, R0, 0xf4, RZ, 0xfc, !PT ;  /* 0x000000f4000d7812 */ /* 0x000fe400078efcff */
[----:B------:R-:W-:Y:S01]  /*2370*/  LEA R106, P0, R12, R8, 0x6 ;  /* 0x000000080c6a7211 */ /* 0x000fe200078030ff */
[----:B------:R-:W4:Y:S01]  /*2380*/  LDG.E.U8 R112, desc[UR14][R6.64] ;  /* 0x0000000e06707981 */ /* 0x000f22000c1e1100 */
[----:B0-----:R-:W0:Y:S03]  /*2390*/  LDC.64 R4, c[0x0][0x388] ;  /* 0x0000e200ff047b82 */ /* 0x001e260000000a00 */
[----:B------:R1:W4:Y:S01]  /*23a0*/  LDG.E.U8 R111, desc[UR14][R6.64+0x20] ;  /* 0x0000200e066f7981 */ /* 0x000322000c1e1100 */
[C---:B------:R-:W-:Y:S01]  /*23b0*/  LOP3.LUT R14, R0.reuse, 0xfc, RZ, 0xfc, !PT ;  /* 0x000000fc000e7812 */ /* 0x040fe200078efcff */
[----:B------:R-:W-:Y:S01]  /*23c0*/  IMAD.X R11, RZ, RZ, R11, P4 ;  /* 0x000000ffff0b7224 */ /* 0x000fe200020e060b */
[----:B------:R-:W-:-:S02]  /*23d0*/  LOP3.LUT R2, R0, 0xf8, RZ, 0xfc, !PT ;  /* 0x000000f800027812 */ /* 0x000fc400078efcff */
[----:B------:R-:W-:Y:S02]  /*23e0*/  IADD3 R106, P4, PT, R47, R106, RZ ;  /* 0x0000006a2f6a7210 */ /* 0x000fe40007f9e0ff */
[-C--:B------:R-:W-:Y:S01]  /*23f0*/  LEA.HI.X R0, R12, R9.reuse, RZ, 0x6, P0 ;  /* 0x000000090c007211 */ /* 0x080fe200000f34ff */
[----:B------:R-:W4:Y:S01]  /*2400*/  LDG.E.U8 R114, desc[UR14][R10.64] ;  /* 0x0000000e0a727981 */ /* 0x000f22000c1e1100 */
[-C--:B-1----:R-:W-:Y:S02]  /*2410*/  LEA R6, P2, R13, R8.reuse, 0x6 ;  /* 0x000000080d067211 */ /* 0x082fe400078430ff */
[----:B------:R-:W-:Y:S01]  /*2420*/  LEA R12, P3, R14, R8, 0x6 ;  /* 0x000000080e0c7211 */ /* 0x000fe200078630ff */
[----:B------:R1:W4:Y:S01]  /*2430*/  LDG.E.U8 R113, desc[UR14][R10.64+0x20] ;  /* 0x0000200e0a717981 */ /* 0x000322000c1e1100 */
[----:B------:R-:W-:Y:S02]  /*2440*/  IADD3 R6, P5, PT, R47, R6, RZ ;  /* 0x000000062f067210 */ /* 0x000fe40007fbe0ff */
[----:B------:R-:W-:Y:S01]  /*2450*/  LEA.HI.X R3, R13, R9, RZ, 0x6, P2 ;  /* 0x000000090d037211 */ /* 0x000fe200010f34ff */
[----:B------:R-:W-:Y:S01]  /*2460*/  IMAD.X R107, RZ, RZ, R0, P4 ;  /* 0x000000ffff6b7224 */ /* 0x000fe200020e0600 */
[----:B------:R-:W-:-:S02]  /*2470*/  IADD3 R12, P2, PT, R47, R12, RZ ;  /* 0x0000000c2f0c7210 */ /* 0x000fc40007f5e0ff */
[-C--:B------:R-:W-:Y:S01]  /*2480*/  LEA.HI.X R0, R14, R9.reuse, RZ, 0x6, P3 ;  /* 0x000000090e007211 */ /* 0x080fe200018f34ff */
[----:B------:R-:W-:Y:S01]  /*2490*/  IMAD.X R7, RZ, RZ, R3, P5 ;  /* 0x000000ffff077224 */ /* 0x000fe200028e0603 */
[C---:B------:R-:W-:Y:S01]  /*24a0*/  LEA R8, P0, R2.reuse, R8, 0x6 ;  /* 0x0000000802087211 */ /* 0x040fe200078030ff */
[----:B------:R-:W4:Y:S02]  /*24b0*/  LDG.E.U8 R108, desc[UR14][R106.64] ;  /* 0x0000000e6a6c7981 */ /* 0x000f24000c1e1100 */
[----:B------:R-:W-:Y:S01]  /*24c0*/  IMAD.X R13, RZ, RZ, R0, P2 ;  /* 0x000000ffff0d7224 */ /* 0x000fe200010e0600 */
[----:B------:R-:W-:Y:S01]  /*24d0*/  LEA.HI.X R9, R2, R9, RZ, 0x6, P0 ;  /* 0x0000000902097211 */ /* 0x000fe200000f34ff */
[----:B------:R-:W4:Y:S01]  /*24e0*/  LDG.E.U8 R0, desc[UR14][R6.64] ;  /* 0x0000000e06007981 */ /* 0x000f22000c1e1100 */
[----:B-1----:R-:W-:-:S03]  /*24f0*/  IADD3 R10, P0, PT, R47, R8, RZ ;  /* 0x000000082f0a7210 */ /* 0x002fc60007f1e0ff */
[----:B------:R-:W4:Y:S04]  /*2500*/  LDG.E.U8 R8, desc[UR14][R12.64] ;  /* 0x0000000e0c087981 */ /* 0x000f28000c1e1100 */
[----:B------:R-:W4:Y:S01]  /*2510*/  LDG.E.U8 R106, desc[UR14][R106.64+0x20] ;  /* 0x0000200e6a6a7981 */ /* 0x000f22000c1e1100 */
[----:B------:R-:W-:-:S03]  /*2520*/  IMAD.X R11, RZ, RZ, R9, P0 ;  /* 0x000000ffff0b7224 */ /* 0x000fc600000e0609 */
[----:B------:R-:W4:Y:S04]  /*2530*/  LDG.E.U8 R105, desc[UR14][R12.64+0x20] ;  /* 0x0000200e0c697981 */ /* 0x000f28000c1e1100 */
[----:B------:R-:W4:Y:S04]  /*2540*/  LDG.E.U8 R104, desc[UR14][R10.64] ;  /* 0x0000000e0a687981 */ /* 0x000f28000c1e1100 */
[----:B------:R0:W4:Y:S04]  /*2550*/  LDG.E.U8 R107, desc[UR14][R6.64+0x20] ;  /* 0x0000200e066b7981 */ /* 0x000128000c1e1100 */
[----:B------:R1:W4:Y:S01]  /*2560*/  LDG.E.U8 R103, desc[UR14][R10.64+0x20] ;  /* 0x0000200e0a677981 */ /* 0x000322000c1e1100 */
[----:B0-----:R-:W-:-:S04]  /*2570*/  IMAD.WIDE.U32 R6, R17, 0x8, R4 ;  /* 0x0000000811067825 */ /* 0x001fc800078e0004 */
[----:B------:R-:W-:Y:S01]  /*2580*/  IMAD.WIDE.U32 R16, R16, 0x100, R4 ;  /* 0x0000010010107825 */ /* 0x000fe200078e0004 */
[----:B------:R-:W-:-:S05]  /*2590*/  IADD3 R78, P0, PT, R47, R6, RZ ;  /* 0x000000062f4e7210 */ /* 0x000fca0007f1e0ff */
[----:B------:R-:W-:Y:S01]  /*25a0*/  IMAD.X R79, RZ, RZ, R7, P0 ;  /* 0x000000ffff4f7224 */ /* 0x000fe200000e0607 */
[----:B------:R-:W-:-:S04]  /*25b0*/  IADD3 R76, P0, PT, R47, R16, RZ ;  /* 0x000000102f4c7210 */ /* 0x000fc80007f1e0ff */
[----:B------:R-:W4:Y:S01]  /*25c0*/  LDG.E.U8 R102, desc[UR14][R78.64] ;  /* 0x0000000e4e667981 */ /* 0x000f22000c1e1100 */
[----:B------:R-:W-:-:S03]  /*25d0*/  IMAD.X R77, RZ, RZ, R17, P0 ;  /* 0x000000ffff4d7224 */ /* 0x000fc600000e0611 */
[----:B------:R-:W4:Y:S04]  /*25e0*/  LDG.E.U8 R101, desc[UR14][R78.64+0x40] ;  /* 0x0000400e4e657981 */ /* 0x000f28000c1e1100 */
[----:B------:R-:W4:Y:S04]  /*25f0*/  LDG.E.U8 R100, desc[UR14][R78.64+0x80] ;  /* 0x0000800e4e647981 */ /* 0x000f28000c1e1100 */
[----:B------:R-:W4:Y:S04]  /*2600*/  LDG.E.U8 R99, desc[UR14][R78.64+0xc0] ;  /* 0x0000c00e4e637981 */ /* 0x000f28000c1e1100 */
[----:B------:R-:W4:Y:S04]  /*2610*/  LDG.E.U8 R98, desc[UR14][R76.64] ;  /* 0x0000000e4c627981 */ /* 0x000f28000c1e1100 */
[----:B------:R-:W4:Y:S04]  /*2620*/  LDG.E.U8 R97, desc[UR14][R76.64+0x40] ;  /* 0x0000400e4c617981 */ /* 0x000f28000c1e1100 */
[----:B------:R-:W4:Y:S04]  /*2630*/  LDG.E.U8 R96, desc[UR14][R76.64+0x80] ;  /* 0x0000800e4c607981 */ /* 0x000f28000c1e1100 */
[----:B---3--:R-:W-:Y:S04]  /*2640*/  STL [R1+0x9d4], R120 ;  /* 0x0009d47801007387 */ /* 0x008fe80000100800 */
[----:B------:R-:W-:Y:S04]  /*2650*/  STL [R1+0x9d8], R119 ;  /* 0x0009d87701007387 */ /* 0x000fe80000100800 */
[----:B------:R-:W-:Y:S04]  /*2660*/  STL [R1+0x9dc], R118 ;  /* 0x0009dc7601007387 */ /* 0x000fe80000100800 */
[----:B-----5:R0:W-:Y:S01]  /*2670*/  STL [R1+0x9e0], R117 ;  /* 0x0009e07501007387 */ /* 0x0201e20000100800 */
[----:B------:R-:W-:-:S03]  /*2680*/  IMAD.WIDE.U32 R14, R55, 0x100, R4 ;  /* 0x00000100370e7825 */ /* 0x000fc600078e0004 */
[----:B------:R-:W3:Y:S01]  /*2690*/  LDG.E.U8 R125, desc[UR14][R78.64+0xe0] ;  /* 0x0000e00e4e7d7981 */ /* 0x000ee2000c1e1100 */
[--C-:B------:R-:W-:Y:S01]  /*26a0*/  IMAD.WIDE.U32 R12, R54, 0x100, R4.reuse ;  /* 0x00000100360c7825 */ /* 0x100fe200078e0004 */
[----:B------:R-:W-:Y:S02]  /*26b0*/  IADD3 R54, P2, PT, R47, R14, RZ ;  /* 0x0000000e2f367210 */ /* 0x000fe40007f5e0ff */
[----:B------:R-:W5:Y:S01]  /*26c0*/  LDG.E.U8 R95, desc[UR14][R76.64+0xc0] ;  /* 0x0000c00e4c5f7981 */ /* 0x000f62000c1e1100 */
[----:B-1----:R-:W-:-:S04]  /*26d0*/  IMAD.WIDE.U32 R10, R51, 0x100, R4 ;  /* 0x00000100330a7825 */ /* 0x002fc800078e0004 */
[----:B------:R-:W-:Y:S01]  /*26e0*/  IMAD.WIDE.U32 R6, R50, 0x100, R4 ;  /* 0x0000010032067825 */ /* 0x000fe200078e0004 */
[C---:B------:R-:W-:Y:S01]  /*26f0*/  IADD3 R50, P0, PT, R47.reuse, R10, RZ ;  /* 0x0000000a2f327210 */ /* 0x040fe20007f1e0ff */
[----:B------:R-:W3:Y:S02]  /*2700*/  LDG.E.U8 R124, desc[UR14][R76.64+0x20] ;  /* 0x0000200e4c7c7981 */ /* 0x000ee4000c1e1100 */
[----:B------:R-:W-:Y:S01]  /*2710*/  IMAD.X R55, RZ, RZ, R15, P2 ;  /* 0x000000ffff377224 */ /* 0x000fe200010e060f */
[----:B------:R-:W-:Y:S01]  /*2720*/  IADD3 R68, P2, PT, R47, R6, RZ ;  /* 0x000000062f447210 */ /* 0x000fe20007f5e0ff */
[--C-:B------:R-:W-:Y:S01]  /*2730*/  IMAD.WIDE.U32 R16, R61, 0x100, R4.reuse ;  /* 0x000001003d107825 */ /* 0x100fe200078e0004 */
[----:B------:R-:W-:Y:S02]  /*2740*/  IADD3 R66, P3, PT, R47, R12, RZ ;  /* 0x0000000c2f427210 */ /* 0x000fe40007f7e0ff */
[----:B------:R-:W3:Y:S01]  /*2750*/  LDG.E.U8 R94, desc[UR14][R54.64] ;  /* 0x0000000e365e7981 */ /* 0x000ee2000c1e1100 */
[----:B------:R-:W-:-:S03]  /*2760*/  IMAD.WIDE.U32 R14, R60, 0x100, R4 ;  /* 0x000001003c0e7825 */ /* 0x000fc600078e0004 */
[----:B------:R-:W3:Y:S01]  /*2770*/  LDG.E.U8 R93, desc[UR14][R54.64+0x40] ;  /* 0x0000400e365d7981 */ /* 0x000ee2000c1e1100 */
[----:B------:R-:W-:Y:S01]  /*2780*/  IMAD.X R51, RZ, RZ, R11, P0 ;  /* 0x000000ffff337224 */ /* 0x000fe200000e060b */
[C---:B------:R-:W-:Y:S01]  /*2790*/  IADD3 R74, P0, PT, R47.reuse, R16, RZ ;  /* 0x000000102f4a7210 */ /* 0x040fe20007f1e0ff */
[----:B------:R-:W-:Y:S01]  /*27a0*/  IMAD.X R69, RZ, RZ, R7, P2 ;  /* 0x000000ffff457224 */ /* 0x000fe200010e0607 */
[----:B------:R-:W-:Y:S01]  /*27b0*/  IADD3 R60, P2, PT, R47, R14, RZ ;  /* 0x0000000e2f3c7210 */ /* 0x000fe20007f5e0ff */
[----:B------:R-:W-:Y:S01]  /*27c0*/  IMAD.X R67, RZ, RZ, R13, P3 ;  /* 0x000000ffff437224 */ /* 0x000fe200018e060d */
[----:B------:R-:W3:Y:S01]  /*27d0*/  LDG.E.U8 R92, desc[UR14][R54.64+0x80] ;  /* 0x0000800e365c7981 */ /* 0x000ee2000c1e1100 */
[----:B------:R-:W-:-:S03]  /*27e0*/  IMAD.WIDE.U32 R12, R59, 0x100, R4 ;  /* 0x000001003b0c7825 */ /* 0x000fc600078e0004 */
[----:B------:R-:W3:Y:S01]  /*27f0*/  LDG.E.U8 R91, desc[UR14][R54.64+0xc0] ;  /* 0x0000c00e365b7981 */ /* 0x000ee2000c1e1100 */
[----:B------:R-:W-:-:S03]  /*2800*/  IMAD.WIDE.U32 R10, R53, 0x100, R4 ;  /* 0x00000100350a7825 */ /* 0x000fc600078e0004 */
[----:B------:R-:W3:Y:S01]  /*2810*/  LDG.E.U8 R90, desc[UR14][R66.64] ;  /* 0x0000000e425a7981 */ /* 0x000ee2000c1e1100 */
[----:B------:R-:W-:-:S03]  /*2820*/  IMAD.WIDE.U32 R6, R52, 0x100, R4 ;  /* 0x0000010034067825 */ /* 0x000fc600078e0004 */
[----:B------:R-:W3:Y:S01]  /*2830*/  LDG.E.U8 R89, desc[UR14][R66.64+0x40] ;  /* 0x0000400e42597981 */ /* 0x000ee2000c1e1100 */
[----:B------:R-:W-:Y:S01]  /*2840*/  IMAD.X R75, RZ, RZ, R17, P0 ;  /* 0x000000ffff4b7224 */ /* 0x000fe200000e0611 */
[C---:B------:R-:W-:Y:S01]  /*2850*/  IADD3 R52, P0, PT, R47.reuse, R12, RZ ;  /* 0x0000000c2f347210 */ /* 0x040fe20007f1e0ff */
[----:B------:R-:W-:Y:S01]  /*2860*/  IMAD.X R61, RZ, RZ, R15, P2 ;  /* 0x000000ffff3d7224 */ /* 0x000fe200010e060f */
[C---:B------:R-:W-:Y:S01]  /*2870*/  IADD3 R62, P2, PT, R47.reuse, R10, RZ ;  /* 0x0000000a2f3e7210 */ /* 0x040fe20007f5e0ff */
[----:B0-----:R-:W-:Y:S01]  /*2880*/  IMAD.MOV.U32 R117, RZ, RZ, R39 ;  /* 0x000000ffff757224 */ /* 0x001fe200078e0027 */
[----:B------:R-:W-:Y:S01]  /*2890*/  IADD3 R70, P3, PT, R47, R6, RZ ;  /* 0x000000062f467210 */ /* 0x000fe20007f7e0ff */
[----:B------:R-:W-:Y:S01]  /*28a0*/  IMAD.X R53, RZ, RZ, R13, P0 ;  /* 0x000000ffff357224 */ /* 0x000fe200000e060d */
[----:B------:R-:W3:Y:S01]  /*28b0*/  LDG.E.U8 R88, desc[UR14][R66.64+0x80] ;  /* 0x0000800e42587981 */ /* 0x000ee2000c1e1100 */
[----:B------:R-:W-:Y:S02]  /*28c0*/  IMAD.X R63, RZ, RZ, R11, P2 ;  /* 0x000000ffff3f7224 */ /* 0x000fe400010e060b */
        /* <DEDUP_REMOVED lines=12> */
[C---:B------:R-:W-:Y:S02]  /*2990*/  IADD3 R48, P4, PT, R47.reuse, R4, RZ ;  /* 0x000000042f307210 */ /* 0x040fe40007f9e0ff */
[----:B------:R-:W-:Y:S01]  /*29a0*/  IADD3 R56, P3, PT, R47, R6, RZ ;  /* 0x000000062f387210 */ /* 0x000fe20007f7e0ff */
[----:B------:R-:W3:Y:S02]  /*29b0*/  LDG.E.U8 R4, desc[UR14][R78.64+0xa0] ;  /* 0x0000a00e4e047981 */ /* 0x000ee4000c1e1100 */
[----:B------:R-:W-:Y:S02]  /*29c0*/  IMAD.X R49, RZ, RZ, R5, P4 ;  /* 0x000000ffff317224 */ /* 0x000fe400020e0605 */
[----:B------:R-:W3:Y:S04]  /*29d0*/  LDG.E.U8 R6, desc[UR14][R78.64+0x20] ;  /* 0x0000200e4e067981 */ /* 0x000ee8000c1e1100 */
[----:B------:R-:W3:Y:S04]  /*29e0*/  LDG.E.U8 R5, desc[UR14][R78.64+0x60] ;  /* 0x0000600e4e057981 */ /* 0x000ee8000c1e1100 */
[----:B--2---:R-:W-:Y:S04]  /*29f0*/  STL [R1+0x9e4], R116 ;  /* 0x0009e47401007387 */ /* 0x004fe80000100800 */
[----:B----4-:R0:W-:Y:S04]  /*2a00*/  STL [R1+0x9e8], R115 ;  /* 0x0009e87301007387 */ /* 0x0101e80000100800 */
[----:B------:R-:W2:Y:S04]  /*2a10*/  LDG.E.U8 R79, desc[UR14][R76.64+0x60] ;  /* 0x0000600e4c4f7981 */ /* 0x000ea8000c1e1100 */
[----:B------:R-:W4:Y:S01]  /*2a20*/  LDG.E.U8 R78, desc[UR14][R76.64+0xa0] ;  /* 0x0000a00e4c4e7981 */ /* 0x000f22000c1e1100 */
[----:B------:R-:W-:-:S02]  /*2a30*/  IMAD.MOV.U32 R118, RZ, RZ, R40 ;  /* 0x000000ffff767224 */ /* 0x000fc400078e0028 */
[----:B0-----:R-:W-:Y:S02]  /*2a40*/  IMAD.MOV.U32 R115, RZ, RZ, R37 ;  /* 0x000000ffff737224 */ /* 0x001fe400078e0025 */
[----:B------:R-:W-:Y:S02]  /*2a50*/  IMAD.MOV.U32 R119, RZ, RZ, R41 ;  /* 0x000000ffff777224 */ /* 0x000fe400078e0029 */
[----:B------:R-:W-:Y:S02]  /*2a60*/  IMAD.MOV.U32 R120, RZ, RZ, R42 ;  /* 0x000000ffff787224 */ /* 0x000fe400078e002a */
[----:B------:R-:W-:Y:S01]  /*2a70*/  IMAD.MOV.U32 R121, RZ, RZ, R43 ;  /* 0x000000ffff797224 */ /* 0x000fe200078e002b */
[----:B------:R0:W2:Y:S01]  /*2a80*/  LDG.E.U8 R76, desc[UR14][R76.64+0xe0] ;  /* 0x0000e00e4c4c7981 */ /* 0x0000a2000c1e1100 */
[----:B------:R-:W-:Y:S02]  /*2a90*/  IMAD.MOV.U32 R116, RZ, RZ, R38 ;  /* 0x000000ffff747224 */ /* 0x000fe400078e0026 */
[----:B------:R-:W-:-:S02]  /*2aa0*/  IMAD.MOV.U32 R122, RZ, RZ, R44 ;  /* 0x000000ffff7a7224 */ /* 0x000fc400078e002c */
[----:B------:R-:W-:Y:S02]  /*2ab0*/  IMAD.MOV.U32 R123, RZ, RZ, R45 ;  /* 0x000000ffff7b7224 */ /* 0x000fe400078e002d */
[----:B------:R-:W-:Y:S01]  /*2ac0*/  IMAD.MOV.U32 R2, RZ, RZ, R46 ;  /* 0x000000ffff027224 */ /* 0x000fe200078e002e */
[C---:B------:R-:W-:Y:S01]  /*2ad0*/  IADD3 R58, P0, PT, R47.reuse, R14, RZ ;  /* 0x0000000e2f3a7210 */ /* 0x040fe20007f1e0ff */
[----:B------:R-:W2:Y:S01]  /*2ae0*/  LDG.E.U8 R81, desc[UR14][R68.64+0x40] ;  /* 0x0000400e44517981 */ /* 0x000ea2000c1e1100 */
[----:B------:R-:W-:Y:S01]  /*2af0*/  IADD3 R64, P2, PT, R47, R10, RZ ;  /* 0x0000000a2f407210 */ /* 0x000fe20007f5e0ff */
[----:B------:R-:W-:Y:S02]  /*2b00*/  IMAD.X R57, RZ, RZ, R7, P3 ;  /* 0x000000ffff397224 */ /* 0x000fe400018e0607 */
[----:B------:R-:W2:Y:S04]  /*2b10*/  LDG.E.U8 R80, desc[UR14][R68.64+0x80] ;  /* 0x0000800e44507981 */ /* 0x000ea8000c1e1100 */
[----:B------:R-:W2:Y:S04]  /*2b20*/  LDG.E.U8 R39, desc[UR14][R60.64+0xc0] ;  /* 0x0000c00e3c277981 */ /* 0x000ea8000c1e1100 */
[----:B------:R-:W2:Y:S04]  /*2b30*/  LDG.E.U8 R3, desc[UR14][R48.64] ;  /* 0x0000000e30037981 */ /* 0x000ea8000c1e1100 */
[----:B------:R-:W2:Y:S04]  /*2b40*/  LDG.E.U8 R9, desc[UR14][R48.64+0x80] ;  /* 0x0000800e30097981 */ /* 0x000ea8000c1e1100 */
[----:B------:R-:W-:Y:S04]  /*2b50*/  STL [R1+0x9ec], R114 ;  /* 0x0009ec7201007387 */ /* 0x000fe80000100800 */
[----:B------:R-:W-:Y:S04]  /*2b60*/  STL [R1+0x9f0], R113 ;  /* 0x0009f07101007387 */ /* 0x000fe80000100800 */
[----:B------:R1:W-:Y:S04]  /*2b70*/  STL [R1+0x9f4], R112 ;  /* 0x0009f47001007387 */ /* 0x0003e80000100800 */
[----:B------:R-:W-:Y:S04]  /*2b80*/  STL [R1+0x9f8], R111 ;  /* 0x0009f86f01007387 */ /* 0x000fe80000100800 */
[----:B------:R-:W-:Y:S04]  /*2b90*/  STL [R1+0x9fc], R110 ;  /* 0x0009fc6e01007387 */ /* 0x000fe80000100800 */
[----:B------:R-:W-:Y:S04]  /*2ba0*/  STL [R1+0xa00], R109 ;  /* 0x000a006d01007387 */ /* 0x000fe80000100800 */
[----:B------:R-:W-:Y:S04]  /*2bb0*/  STL [R1+0xa04], R108 ;  /* 0x000a046c01007387 */ /* 0x000fe80000100800 */
[----:B------:R-:W-:Y:S04]  /*2bc0*/  STL [R1+0xa08], R106 ;  /* 0x000a086a01007387 */ /* 0x000fe80000100800 */
[----:B------:R-:W-:Y:S01]  /*2bd0*/  STL [R1+0xa0c], R0 ;  /* 0x000a0c0001007387 */ /* 0x000fe20000100800 */
[----:B------:R-:W-:-:S02]  /*2be0*/  IMAD.X R59, RZ, RZ, R15, P0 ;  /* 0x000000ffff3b7224 */ /* 0x000fc400000e060f */
[----:B------:R-:W-:Y:S01]  /*2bf0*/  IMAD.X R65, RZ, RZ, R11, P2 ;  /* 0x000000ffff417224 */ /* 0x000fe200010e060b */
[----:B------:R-:W2:Y:S04]  /*2c00*/  LDG.E.U8 R46, desc[UR14][R74.64] ;  /* 0x0000000e4a2e7981 */ /* 0x000ea8000c1e1100 */
[----:B------:R-:W-:Y:S04]  /*2c10*/  STL [R1+0xa10], R107 ;  /* 0x000a106b01007387 */ /* 0x000fe80000100800 */
[----:B------:R-:W-:Y:S04]  /*2c20*/  STL [R1+0xa14], R8 ;  /* 0x000a140801007387 */ /* 0x000fe80000100800 */
[----:B------:R-:W-:Y:S04]  /*2c30*/  STL [R1+0xa18], R105 ;  /* 0x000a186901007387 */ /* 0x000fe80000100800 */
[----:B------:R-:W-:Y:S04]  /*2c40*/  STL [R1+0xa1c], R104 ;  /* 0x000a1c6801007387 */ /* 0x000fe80000100800 */
[----:B------:R0:W-:Y:S01]  /*2c50*/  STL [R1+0xa20], R103 ;  /* 0x000a206701007387 */ /* 0x0001e20000100800 */
[----:B-1----:R-:W-:-:S02]  /*2c60*/  IMAD.MOV.U32 R112, RZ, RZ, R34 ;  /* 0x000000ffff707224 */ /* 0x002fc400078e0022 */
[----:B------:R-:W-:Y:S01]  /*2c70*/  IMAD.MOV.U32 R113, RZ, RZ, R35 ;  /* 0x000000ffff717224 */ /* 0x000fe200078e0023 */
[----:B------:R-:W2:Y:S04]  /*2c80*/  LDG.E.U8 R45, desc[UR14][R74.64+0x40] ;  /* 0x0000400e4a2d7981 */ /* 0x000ea8000c1e1100 */
[----:B------:R-:W-:Y:S04]  /*2c90*/  STL [R1+0xa24], R102 ;  /* 0x000a246601007387 */ /* 0x000fe80000100800 */
[----:B------:R-:W-:Y:S04]  /*2ca0*/  STL [R1+0xa28], R101 ;  /* 0x000a286501007387 */ /* 0x000fe80000100800 */
[----:B------:R-:W-:Y:S04]  /*2cb0*/  STL [R1+0xa2c], R100 ;  /* 0x000a2c6401007387 */ /* 0x000fe80000100800 */
[----:B------:R-:W-:Y:S04]  /*2cc0*/  STL [R1+0xa30], R99 ;  /* 0x000a306301007387 */ /* 0x000fe80000100800 */
[----:B------:R-:W-:Y:S04]  /*2cd0*/  STL [R1+0xa34], R98 ;  /* 0x000a346201007387 */ /* 0x000fe80000100800 */
[----:B------:R1:W-:Y:S01]  /*2ce0*/  STL [R1+0xa38], R97 ;  /* 0x000a386101007387 */ /* 0x0003e20000100800 */
[----:B0-----:R-:W-:-:S02]  /*2cf0*/  IMAD.MOV.U32 R103, RZ, RZ, R23 ;  /* 0x000000ffff677224 */ /* 0x001fc400078e0017 */
[----:B------:R-:W-:Y:S01]  /*2d00*/  IMAD.MOV.U32 R114, RZ, RZ, R36 ;  /* 0x000000ffff727224 */ /* 0x000fe200078e0024 */
[----:B------:R-:W2:Y:S01]  /*2d10*/  LDG.E.U8 R44, desc[UR14][R74.64+0x80] ;  /* 0x0000800e4a2c7981 */ /* 0x000ea2000c1e1100 */
[----:B------:R-:W-:Y:S02]  /*2d20*/  IMAD.MOV.U32 R104, RZ, RZ, R24 ;  /* 0x000000ffff687224 */ /* 0x000fe400078e0018 */
[----:B------:R-:W-:Y:S01]  /*2d30*/  IMAD.MOV.U32 R105, RZ, RZ, R25 ;  /* 0x000000ffff697224 */ /* 0x000fe200078e0019 */
[----:B------:R-:W2:Y:S01]  /*2d40*/  LDG.E.U8 R43, desc[UR14][R74.64+0xc0] ;  /* 0x0000c00e4a2b7981 */ /* 0x000ea2000c1e1100 */
[----:B-1----:R-:W0:Y:S03]  /*2d50*/  S2R R97, SR_TID.X ;  /* 0x0000000000617919 */ /* 0x002e260000002100 */
[----:B------:R1:W-:Y:S01]  /*2d60*/  STL [R1+0xa3c], R96 ;  /* 0x000a3c6001007387 */ /* 0x0003e20000100800 */
[----:B------:R-:W-:-:S02]  /*2d70*/  IMAD.MOV.U32 R101, RZ, RZ, R21 ;  /* 0x000000ffff657224 */ /* 0x000fc400078e0015 */
[----:B------:R-:W-:Y:S01]  /*2d80*/  IMAD.MOV.U32 R102, RZ, RZ, R22 ;  /* 0x000000ffff667224 */ /* 0x000fe200078e0016 */
[----:B------:R-:W2:Y:S01]  /*2d90*/  LDG.E.U8 R42, desc[UR14][R60.64] ;  /* 0x0000000e3c2a7981 */ /* 0x000ea2000c1e1100 */
[----:B------:R-:W-:Y:S02]  /*2da0*/  IMAD.MOV.U32 R8, RZ, RZ, R26 ;  /* 0x000000ffff087224 */ /* 0x000fe400078e001a */
[----:B------:R-:W-:Y:S01]  /*2db0*/  IMAD.MOV.U32 R107, RZ, RZ, R27 ;  /* 0x000000ffff6b7224 */ /* 0x000fe200078e001b */
[----:B------:R-:W2:Y:S01]  /*2dc0*/  LDG.E.U8 R41, desc[UR14][R60.64+0x40] ;  /* 0x0000400e3c297981 */ /* 0x000ea2000c1e1100 */
[----:B------:R-:W-:Y:S02]  /*2dd0*/  IMAD.MOV.U32 R0, RZ, RZ, R28 ;  /* 0x000000ffff007224 */ /* 0x000fe400078e001c */
[----:B------:R-:W-:Y:S01]  /*2de0*/  IMAD.MOV.U32 R106, RZ, RZ, R29 ;  /* 0x000000ffff6a7224 */ /* 0x000fe200078e001d */
[----:B------:R-:W2:Y:S01]  /*2df0*/  LDG.E.U8 R40, desc[UR14][R60.64+0x80] ;  /* 0x0000800e3c287981 */ /* 0x000ea2000c1e1100 */
        /* <DEDUP_REMOVED lines=9> */
[----:B0-----:R-:W-:Y:S01]  /*2e90*/  SHF.R.S32.HI R77, RZ, 0x6, R97 ;  /* 0x00000006ff4d7819 */ /* 0x001fe20000011461 */
[----:B-1----:R-:W-:-:S02]  /*2ea0*/  IMAD.SHL.U32 R96, R97, 0x2, RZ ;  /* 0x0000000261607824 */ /* 0x002fc400078e00ff */
[----:B------:R-:W2:Y:S01]  /*2eb0*/  LDG.E.U8 R10, desc[UR14][R48.64+0x40] ;  /* 0x0000400e300a7981 */ /* 0x000ea2000c1e1100 */
[----:B------:R-:W-:Y:S01]  /*2ec0*/  SGXT R77, R77, 0x1 ;  /* 0x000000014d4d781a */ /* 0x000fe20000000200 */
[----:B------:R-:W-:Y:S01]  /*2ed0*/  IMAD.MOV.U32 R111, RZ, RZ, R33 ;  /* 0x000000ffff6f7224 */ /* 0x000fe200078e0021 */
[----:B------:R-:W-:Y:S01]  /*2ee0*/  LOP3.LUT R96, R96, 0x40, RZ, 0xc0, !PT ;  /* 0x0000004060607812 */ /* 0x000fe200078ec0ff */
[----:B------:R-:W2:Y:S01]  /*2ef0*/  LDG.E.U8 R36, desc[UR14][R52.64+0x80] ;  /* 0x0000800e34247981 */ /* 0x000ea2000c1e1100 */
[----:B------:R-:W-:Y:S02]  /*2f00*/  LOP3.LUT R77, R77, 0x90, RZ, 0xc0, !PT ;  /* 0x000000904d4d7812 */ /* 0x000fe400078ec0ff */
[----:B------:R-:W-:Y:S01]  /*2f10*/  IADD3 R72, P0, PT, R47, R12, RZ ;  /* 0x0000000c2f487210 */ /* 0x000fe20007f1e0ff */
[----:B------:R-:W2:Y:S01]  /*2f20*/  LDG.E.U8 R35, desc[UR14][R52.64+0xc0] ;  /* 0x0000c00e34237981 */ /* 0x000ea2000c1e1100 */
[----:B------:R-:W-:-:S03]  /*2f30*/  LOP3.LUT R77, R77, 0x1f, R97, 0x78, !PT ;  /* 0x0000001f4d4d7812 */ /* 0x000fc600078e7861 */
[----:B------:R-:W2:Y:S01]  /*2f40*/  LDG.E.U8 R47, desc[UR14][R68.64+0xc0] ;  /* 0x0000c00e442f7981 */ /* 0x000ea2000c1e1100 */
[----:B------:R-:W-:-:S03]  /*2f50*/  IADD3 R77, PT, PT, R77, UR12, R96 ;  /* 0x0000000c4d4d7c10 */ /* 0x000fc6000fffe060 */
[----:B------:R-:W2:Y:S04]  /*2f60*/  LDG.E.U8 R34, desc[UR14][R62.64] ;  /* 0x0000000e3e227981 */ /* 0x000ea8000c1e1100 */
[----:B------:R0:W-:Y:S04]  /*2f70*/  STS.U8 [R77+0x100], R101 ;  /* 0x000100654d007388 */ /* 0x0001e80000000000 */
[----:B------:R1:W-:Y:S04]  /*2f80*/  STS.U8 [R77+0x200], R102 ;  /* 0x000200664d007388 */ /* 0x0003e80000000000 */
[----:B------:R5:W-:Y:S01]  /*2f90*/  STS.U8 [R77+0x220], R103 ;  /* 0x000220674d007388 */ /* 0x000be20000000000 */
[----:B0-----:R-:W-:-:S03]  /*2fa0*/  IMAD.MOV.U32 R101, RZ, RZ, R112 ;  /* 0x000000ffff657224 */ /* 0x001fc600078e0070 */
[----:B------:R-:W2:Y:S01]  /*2fb0*/  LDL.LU R112, [R1+0x12c] ;  /* 0x00012c0001707983 */ /* 0x000ea20000300800 */
[----:B-1----:R-:W-:-:S03]  /*2fc0*/  IMAD.MOV.U32 R102, RZ, RZ, R113 ;  /* 0x000000ffff667224 */ /* 0x002fc600078e0071 */
[----:B------:R0:W-:Y:S01]  /*2fd0*/  STS.U8 [R77+0x320], R104 ;  /* 0x000320684d007388 */ /* 0x0001e20000000000 */
[----:B-----5:R-:W-:-:S03]  /*2fe0*/  IMAD.MOV.U32 R103, RZ, RZ, R114 ;  /* 0x000000ffff677224 */ /* 0x020fc600078e0072 */
[----:B------:R-:W5:Y:S04]  /*2ff0*/  LDL.LU R113, [R1+0x128] ;  /* 0x0001280001717983 */ /* 0x000f680000300800 */
[----:B------:R1:W-:Y:S01]  /*3000*/  STS.U8 [R77+0x300], R105 ;  /* 0x000300694d007388 */ /* 0x0003e20000000000 */
[----:B0-----:R-:W-:-:S03]  /*3010*/  IMAD.MOV.U32 R104, RZ, RZ, R115 ;  /* 0x000000ffff687224 */ /* 0x001fc600078e0073 */
[----:B------:R-:W3:Y:S01]  /*3020*/  LDL.LU R114, [R1+0x124] ;  /* 0x0001240001727983 */ /* 0x000ee20000300800 */
[----:B------:R-:W-:-:S03]  /*3030*/  IMAD.MOV.U32 R96, RZ, RZ, R106 ;  /* 0x000000ffff607224 */ /* 0x000fc600078e006a */
[----:B------:R0:W-:Y:S01]  /*3040*/  STS.U8 [R77+0x400], R8 ;  /* 0x000400084d007388 */ /* 0x0001e20000000000 */
[----:B-1----:R-:W-:-:S03]  /*3050*/  IMAD.MOV.U32 R105, RZ, RZ, R116 ;  /* 0x000000ffff697224 */ /* 0x002fc600078e0074 */
[----:B------:R-:W4:Y:S01]  /*3060*/  LDL.LU R115, [R1+0x120] ;  /* 0x0001200001737983 */ /* 0x000f220000300800 */
[----:B------:R-:W-:-:S03]  /*3070*/  IMAD.MOV.U32 R97, RZ, RZ, R108 ;  /* 0x000000ffff617224 */ /* 0x000fc600078e006c */
[----:B------:R1:W-:Y:S01]  /*3080*/  STS.U8 [R77+0x420], R107 ;  /* 0x0004206b4d007388 */ /* 0x0003e20000000000 */
[----:B0-----:R-:W-:-:S03]  /*3090*/  IMAD.MOV.U32 R8, RZ, RZ, R117 ;  /* 0x000000ffff087224 */ /* 0x001fc600078e0075 */
[----:B------:R-:W4:Y:S01]  /*30a0*/  LDL.LU R116, [R1+0x11c] ;  /* 0x00011c0001747983 */ /* 0x000f220000300800 */
[----:B------:R-:W-:-:S03]  /*30b0*/  IMAD.MOV.U32 R106, RZ, RZ, R120 ;  /* 0x000000ffff6a7224 */ /* 0x000fc600078e0078 */
[----:B------:R0:W-:Y:S01]  /*30c0*/  STS.U8 [R77+0x520], R0 ;  /* 0x000520004d007388 */ /* 0x0001e20000000000 */
[----:B-1----:R-:W-:-:S03]  /*30d0*/  IMAD.MOV.U32 R107, RZ, RZ, R118 ;  /* 0x000000ffff6b7224 */ /* 0x002fc600078e0076 */
[----:B------:R-:W4:Y:S01]  /*30e0*/  LDL.LU R117, [R1+0x118] ;  /* 0x0001180001757983 */ /* 0x000f220000300800 */
[----:B------:R-:W-:-:S03]  /*30f0*/  IMAD.MOV.U32 R108, RZ, RZ, R121 ;  /* 0x000000ffff6c7224 */ /* 0x000fc600078e0079 */
[----:B------:R-:W4:Y:S01]  /*3100*/  LDL.LU R118, [R1+0x114] ;  /* 0x0001140001767983 */ /* 0x000f220000300800 */
[----:B0-----:R-:W-:-:S03]  /*3110*/  IMAD.MOV.U32 R0, RZ, RZ, R119 ;  /* 0x000000ffff007224 */ /* 0x001fc600078e0077 */
[----:B------:R0:W-:Y:S04]  /*3120*/  STS.U8 [R77], R98 ;  /* 0x000000624d007388 */ /* 0x0001e80000000000 */
[----:B------:R-:W4:Y:S04]  /*3130*/  LDL.LU R119, [R1+0x110] ;  /* 0x0001100001777983 */ /* 0x000f280000300800 */
[----:B------:R-:W4:Y:S01]  /*3140*/  LDL.LU R120, [R1+0x10c] ;  /* 0x00010c0001787983 */ /* 0x000f220000300800 */
[----:B0-----:R-:W-:Y:S02]  /*3150*/  IMAD.MOV.U32 R98, RZ, RZ, R109 ;  /* 0x000000ffff627224 */ /* 0x001fe400078e006d */
[----:B------:R-:W-:Y:S01]  /*3160*/  IMAD.MOV.U32 R109, RZ, RZ, R122 ;  /* 0x000000ffff6d7224 */ /* 0x000fe200078e007a */
[----:B------:R-:W4:Y:S04]  /*3170*/  LDL.LU R121, [R1+0x108] ;  /* 0x0001080001797983 */ /* 0x000f280000300800 */
[----:B------:R-:W4:Y:S04]  /*3180*/  LDL.LU R122, [R1+0x104] ;  /* 0x00010400017a7983 */ /* 0x000f280000300800 */
[----:B------:R0:W-:Y:S04]  /*3190*/  STS.U8 [R77+0x20], R99 ;  /* 0x000020634d007388 */ /* 0x0001e80000000000 */
[----:B------:R-:W4:Y:S04]  /*31a0*/  LDG.E.U8 R33, desc[UR14][R62.64+0x40] ;  /* 0x0000400e3e217981 */ /* 0x000f28000c1e1100 */
[----:B------:R-:W4:Y:S01]  /*31b0*/  LDG.E.U8 R32, desc[UR14][R62.64+0x80] ;  /* 0x0000800e3e207981 */ /* 0x000f22000c1e1100 */
[----:B0-----:R-:W-:-:S02]  /*31c0*/  IMAD.MOV.U32 R99, RZ, RZ, R110 ;  /* 0x000000ffff637224 */ /* 0x001fc400078e006e */
[----:B------:R-:W-:Y:S01]  /*31d0*/  IMAD.MOV.U32 R110, RZ, RZ, R123 ;  /* 0x000000ffff6e7224 */ /* 0x000fe200078e007b */
[----:B------:R-:W4:Y:S04]  /*31e0*/  LDG.E.U8 R31, desc[UR14][R62.64+0xc0] ;  /* 0x0000c00e3e1f7981 */ /* 0x000f28000c1e1100 */
        /* <DEDUP_REMOVED lines=9> */
[----:B------:R1:W-:Y:S04]  /*3280*/  STS.U8 [R77+0x600], R97 ;  /* 0x000600614d007388 */ /* 0x0003e80000000000 */
[----:B------:R1:W-:Y:S04]  /*3290*/  STS.U8 [R77+0x620], R98 ;  /* 0x000620624d007388 */ /* 0x0003e80000000000 */
[----:B0-----:R-:W4:Y:S04]  /*32a0*/  LDL.LU R96, [R1+0xf8] ;  /* 0x0000f80001607983 */ /* 0x001f280000300800 */
[----:B-1----:R-:W4:Y:S04]  /*32b0*/  LDL.LU R97, [R1+0xf4] ;  /* 0x0000f40001617983 */ /* 0x002f280000300800 */
[----:B------:R0:W-:Y:S04]  /*32c0*/  STS.U8 [R77+0x720], R99 ;  /* 0x000720634d007388 */ /* 0x0001e80000000000 */
[----:B------:R-:W4:Y:S04]  /*32d0*/  LDL.LU R98, [R1+0xf0] ;  /* 0x0000f00001627983 */ /* 0x000f280000300800 */
[----:B------:R1:W-:Y:S04]  /*32e0*/  STS.U8 [R77+0x700], R100 ;  /* 0x000700644d007388 */ /* 0x0003e80000000000 */
[----:B0-----:R-:W4:Y:S04]  /*32f0*/  LDL.LU R99, [R1+0xec] ;  /* 0x0000ec0001637983 */ /* 0x001f280000300800 */
[----:B------:R0:W-:Y:S04]  /*3300*/  STS.U8 [R77+0x800], R101 ;  /* 0x000800654d007388 */ /* 0x0001e80000000000 */
[----:B-1----:R-:W4:Y:S04]  /*3310*/  LDL.LU R100, [R1+0xe8] ;  /* 0x0000e80001647983 */ /* 0x002f280000300800 */
        /* <DEDUP_REMOVED lines=24> */
[----:B------:R-:W4:Y:S04]  /*34a0*/  LDG.E.U8 R27, desc[UR14][R70.64+0xc0] ;  /* 0x0000c00e461b7981 */ /* 0x000f28000c1e1100 */
[----:B0-----:R-:W4:Y:S04]  /*34b0*/  LDL.LU R111, [R1+0xb4] ;  /* 0x0000b400016f7983 */ /* 0x001f280000300800 */
[----:B------:R-:W4:Y:S04]  /*34c0*/  LDG.E.U8 R26, desc[UR14][R58.64] ;  /* 0x0000000e3a1a7981 */ /* 0x000f28000c1e1100 */
        /* <DEDUP_REMOVED lines=10> */
[----:B--2---:R0:W-:Y:S04]  /*3570*/  STS.U8 [R77+0xe20], R112 ;  /* 0x000e20704d007388 */ /* 0x0041e80000000000 */
[----:B-----5:R1:W-:Y:S04]  /*3580*/  STS.U8 [R77+0xf20], R113 ;  /* 0x000f20714d007388 */ /* 0x0203e80000000000 */
[----:B0-----:R-:W2:Y:S04]  /*3590*/  LDL.LU R112, [R1+0xb0] ;  /* 0x0000b00001707983 */ /* 0x001ea80000300800 */
[----:B---3--:R0:W-:Y:S04]  /*35a0*/  STS.U8 [R77+0xf00], R114 ;  /* 0x000f00724d007388 */ /* 0x0081e80000000000 */
[----:B-1----:R-:W3:Y:S04]  /*35b0*/  LDL.LU R113, [R1+0xac] ;  /* 0x0000ac0001717983 */ /* 0x002ee80000300800 */
[----:B----4-:R1:W-:Y:S04]  /*35c0*/  STS.U8 [R77+0x1000], R115 ;  /* 0x001000734d007388 */ /* 0x0103e80000000000 */
[----:B0-----:R-:W4:Y:S04]  /*35d0*/  LDL.LU R114, [R1+0xa8] ;  /* 0x0000a80001727983 */ /* 0x001f280000300800 */
[----:B------:R0:W-:Y:S04]  /*35e0*/  STS.U8 [R77+0x1020], R116 ;  /* 0x001020744d007388 */ /* 0x0001e80000000000 */
[----:B-1----:R-:W5:Y:S04]  /*35f0*/  LDL.LU R115, [R1+0xa4] ;  /* 0x0000a40001737983 */ /* 0x002f680000300800 */
[----:B------:R1:W-:Y:S04]  /*3600*/  STS.U8 [R77+0x1120], R117 ;  /* 0x001120754d007388 */ /* 0x0003e80000000000 */
[----:B0-----:R-:W5:Y:S04]  /*3610*/  LDL.LU R116, [R1+0xa0] ;  /* 0x0000a00001747983 */ /* 0x001f680000300800 */
        /* <DEDUP_REMOVED lines=10> */
[----:B0-----:R-:W5:Y:S04]  /*36c0*/  LDL.LU R122, [R1+0x88] ;  /* 0x00008800017a7983 */ /* 0x001f680000300800 */
[----:B------:R0:W-:Y:S04]  /*36d0*/  STS.U8 [R77+0x1400], R123 ;  /* 0x0014007b4d007388 */ /* 0x0001e80000000000 */
[----:B0-----:R-:W5:Y:S04]  /*36e0*/  LDL.LU R123, [R1+0x84] ;  /* 0x00008400017b7983 */ /* 0x001f680000300800 */
[----:B------:R0:W-:Y:S04]  /*36f0*/  STS.U8 [R77+0x1420], R2 ;  /* 0x001420024d007388 */ /* 0x0001e80000000000 */
[----:B0-----:R-:W5:Y:S04]  /*3700*/  LDL.LU R2, [R1+0x80] ;  /* 0x0000800001027983 */ /* 0x001f680000300800 */
[----:B------:R0:W-:Y:S04]  /*3710*/  STS.U8 [R77+0x1520], R96 ;  /* 0x001520604d007388 */ /* 0x0001e80000000000 */
        /* <DEDUP_REMOVED lines=34> */
[----:B-1----:R-:W5:Y:S04]  /*3940*/  LDL.LU R111, [R1+0x38] ;  /* 0x00003800016f7983 */ /* 0x002f680000300800 */
[----:B--2---:R0:W-:Y:S04]  /*3950*/  STS.U8 [R77+0x1e00], R112 ;  /* 0x001e00704d007388 */ /* 0x0041e80000000000 */
[----:B---3--:R1:W-:Y:S04]  /*3960*/  STS.U8 [R77+0x1e20], R113 ;  /* 0x001e20714d007388 */ /* 0x0083e80000000000 */
[----:B0-----:R-:W2:Y:S04]  /*3970*/  LDL.LU R112, [R1+0x34] ;  /* 0x0000340001707983 */ /* 0x001ea80000300800 */
[----:B----4-:R0:W-:Y:S04]  /*3980*/  STS.U8 [R77+0x1f20], R114 ;  /* 0x001f20724d007388 */ /* 0x0101e80000000000 */
[----:B-1----:R-:W3:Y:S04]  /*3990*/  LDL.LU R113, [R1+0x30] ;  /* 0x0000300001717983 */ /* 0x002ee80000300800 */
[----:B-----5:R1:W-:Y:S04]  /*39a0*/  STS.U8 [R77+0x1f00], R115 ;  /* 0x001f00734d007388 */ /* 0x0203e80000000000 */
        /* <DEDUP_REMOVED lines=79> */
[----:B0-----:R-:W5:Y:S01]  /*3ea0*/  LDL.LU R123, [R1+0x9c8] ;  /* 0x0009c800017b7983 */ /* 0x001f620000300800 */
[----:B------:R-:W-:-:S03]  /*3eb0*/  IMAD.X R73, RZ, RZ, R13, P0 ;  /* 0x000000ffff497224 */ /* 0x000fc600000e060d */
[----:B------:R0:W-:Y:S04]  /*3ec0*/  STS.U8 [R77+0x3300], R2 ;  /* 0x003300024d007388 */ /* 0x0001e80000000000 */
[----:B------:R-:W5:Y:S04]  /*3ed0*/  LDG.E.U8 R22, desc[UR14][R72.64] ;  /* 0x0000000e48167981 */ /* 0x000f68000c1e1100 */
[----:B------:R-:W5:Y:S04]  /*3ee0*/  LDG.E.U8 R21, desc[UR14][R72.64+0x40] ;  /* 0x0000400e48157981 */ /* 0x000f68000c1e1100 */
[----:B0-----:R-:W5:Y:S04]  /*3ef0*/  LDL.LU R2, [R1+0x9c4] ;  /* 0x0009c40001027983 */ /* 0x001f680000300800 */
[----:B------:R-:W5:Y:S04]  /*3f00*/  LDG.E.U8 R20, desc[UR14][R72.64+0x80] ;  /* 0x0000800e48147981 */ /* 0x000f68000c1e1100 */
[----:B------:R-:W5:Y:S04]  /*3f10*/  LDG.E.U8 R19, desc[UR14][R72.64+0xc0] ;  /* 0x0000c00e48137981 */ /* 0x000f68000c1e1100 */
[----:B------:R-:W5:Y:S04]  /*3f20*/  LDG.E.U8 R13, desc[UR14][R56.64+0x40] ;  /* 0x0000400e380d7981 */ /* 0x000f68000c1e1100 */
[----:B------:R-:W-:Y:S04]  /*3f30*/  STS.U8 [R77+0x3e20], R103 ;  /* 0x003e20674d007388 */ /* 0x000fe80000000000 */
        /* <DEDUP_REMOVED lines=10> */
[----:B--2---:R-:W-:Y:S04]  /*3fe0*/  STS.U8 [R77+0x3a00], R112 ;  /* 0x003a00704d007388 */ /* 0x004fe80000000000 */
[----:B---3--:R-:W-:Y:S04]  /*3ff0*/  STS.U8 [R77+0x3900], R113 ;  /* 0x003900714d007388 */ /* 0x008fe80000000000 */
[----:B----4-:R-:W-:Y:S04]  /*4000*/  STS.U8 [R77+0x3920], R114 ;  /* 0x003920724d007388 */ /* 0x010fe80000000000 */
[----:B-----5:R-:W-:Y:S04]  /*4010*/  STS.U8 [R77+0x3820], R115 ;  /* 0x003820734d007388 */ /* 0x020fe80000000000 */
[----:B------:R0:W-:Y:S02]  /*4020*/  STS.U8 [R77+0x3520], R122 ;  /* 0x0035207a4d007388 */ /* 0x0001e40000000000 */
[----:B0-----:R-:W0:Y:S02]  /*4030*/  S2R R122, SR_TID.X ;  /* 0x00000000007a7919 */ /* 0x001e240000002100 */
[----:B------:R0:W-:Y:S04]  /*4040*/  STS.U8 [R77+0x3420], R123 ;  /* 0x0034207b4d007388 */ /* 0x0001e80000000000 */
[----:B------:R-:W-:Y:S04]  /*4050*/  STS.U8 [R77+0x3500], R121 ;  /* 0x003500794d007388 */ /* 0x000fe80000000000 */
[----:B------:R-:W-:Y:S01]  /*4060*/  STS.U8 [R77+0x3600], R120 ;  /* 0x003600784d007388 */ /* 0x000fe20000000000 */
[----:B0-----:R-:W-:-:S02]  /*4070*/  LOP3.LUT R123, R122, 0x60, RZ, 0xc0, !PT ;  /* 0x000000607a7b7812 */ /* 0x001fc400078ec0ff */
[----:B------:R-:W-:Y:S02]  /*4080*/  LOP3.LUT R122, R122, 0x1f, RZ, 0xc0, !PT ;  /* 0x0000001f7a7a7812 */ /* 0x000fe400078ec0ff */
[----:B------:R-:W-:-:S03]  /*4090*/  SHF.R.U32.HI R109, RZ, 0x1, R123 ;  /* 0x00000001ff6d7819 */ /* 0x000fc6000001167b */
[----:B------:R-:W-:-:S05]  /*40a0*/  IMAD R108, R123, 0x4, R122 ;  /* 0x000000047b6c7824 */ /* 0x000fca00078e027a */
[----:B------:R-:W-:Y:S01]  /*40b0*/  LOP3.LUT R108, R108, R109, RZ, 0x3c, !PT ;  /* 0x0000006d6c6c7212 */ /* 0x000fe200078e3cff */
[----:B------:R-:W-:Y:S03]  /*40c0*/  STS.U8 [R77+0x3400], R2 ;  /* 0x003400024d007388 */ /* 0x000fe60000000000 */
[----:B------:R-:W-:Y:S01]  /*40d0*/  LOP3.LUT R0, R108, 0x20, RZ, 0x3c, !PT ;  /* 0x000000206c007812 */ /* 0x000fe200078e3cff */
[----:B------:R-:W-:Y:S04]  /*40e0*/  STS.U8 [R77+0x3620], R119 ;  /* 0x003620774d007388 */ /* 0x000fe80000000000 */
[----:B------:R-:W-:Y:S04]  /*40f0*/  STS.U8 [R77+0x3720], R118 ;  /* 0x003720764d007388 */ /* 0x000fe80000000000 */
[----:B------:R-:W-:Y:S04]  /*4100*/  STS.U8 [R77+0x3700], R117 ;  /* 0x003700754d007388 */ /* 0x000fe80000000000 */
[----:B------:R-:W-:Y:S04]  /*4110*/  STS.U8 [R77+0x3800], R116 ;  /* 0x003800744d007388 */ /* 0x000fe80000000000 */
[----:B------:R-:W-:Y:S04]  /*4120*/  STS.U8 [R108+UR12+0x4000], R102 ;  /* 0x004000666c007988 */ /* 0x000fe8000800000c */
        /* <DEDUP_REMOVED lines=59> */
[----:B------:R0:W-:Y:S04]  /*44e0*/  STS.U8 [R108+UR12+0x5e40], R3 ;  /* 0x005e40036c007988 */ /* 0x0001e8000800000c */
[----:B------:R-:W-:Y:S04]  /*44f0*/  STS.U8 [R108+UR12+0x5e00], R10 ;  /* 0x005e000a6c007988 */ /* 0x000fe8000800000c */
[----:B------:R-:W-:Y:S04]  /*4500*/  STS.U8 [R108+UR12+0x7e40], R9 ;  /* 0x007e40096c007988 */ /* 0x000fe8000800000c */
[----:B------:R-:W-:Y:S04]  /*4510*/  STS.U8 [R108+UR12+0x7e00], R7 ;  /* 0x007e00076c007988 */ /* 0x000fe8000800000c */
[----:B------:R-:W-:Y:S04]  /*4520*/  STS.U8 [R0+UR12+0x4000], R6 ;  /* 0x0040000600007988 */ /* 0x000fe8000800000c */
[----:B------:R-:W-:Y:S04]  /*4530*/  STS.U8 [R0+UR12+0x4040], R5 ;  /* 0x0040400500007988 */ /* 0x000fe8000800000c */
[----:B------:R1:W-:Y:S04]  /*4540*/  STS.U8 [R0+UR12+0x6000], R4 ;  /* 0x0060000400007988 */ /* 0x0003e8000800000c */
[----:B------:R2:W-:Y:S04]  /*4550*/  STS.U8 [R0+UR12+0x6040], R125 ;  /* 0x0060407d00007988 */ /* 0x0005e8000800000c */
[----:B------:R2:W-:Y:S04]  /*4560*/  STS.U8 [R0+UR12+0x4240], R124 ;  /* 0x0042407c00007988 */ /* 0x0005e8000800000c */
[----:B------:R2:W-:Y:S04]  /*4570*/  STS.U8 [R0+UR12+0x4200], R79 ;  /* 0x0042004f00007988 */ /* 0x0005e8000800000c */
[----:B------:R2:W-:Y:S04]  /*4580*/  STS.U8 [R0+UR12+0x6240], R78 ;  /* 0x0062404e00007988 */ /* 0x0005e8000800000c */
[----:B------:R2:W-:Y:S04]  /*4590*/  STS.U8 [R0+UR12+0x6200], R76 ;  /* 0x0062004c00007988 */ /* 0x0005e8000800000c */
[----:B0-----:R-:W3:Y:S04]  /*45a0*/  LDG.E.U8 R3, desc[UR14][R54.64+0x20] ;  /* 0x0000200e36037981 */ /* 0x001ee8000c1e1100 */
[----:B-1----:R-:W4:Y:S04]  /*45b0*/  LDG.E.U8 R4, desc[UR14][R54.64+0x60] ;  /* 0x0000600e36047981 */ /* 0x002f28000c1e1100 */
[----:B------:R-:W5:Y:S04]  /*45c0*/  LDG.E.U8 R5, desc[UR14][R54.64+0xa0] ;  /* 0x0000a00e36057981 */ /* 0x000f68000c1e1100 */
[----:B------:R-:W2:Y:S04]  /*45d0*/  LDG.E.U8 R6, desc[UR14][R66.64+0x20] ;  /* 0x0000200e42067981 */ /* 0x000ea8000c1e1100 */
        /* <DEDUP_REMOVED lines=52> */
[----:B------:R-:W2:Y:S01]  /*4920*/  LDL.LU R2, [R1+0x9c0] ;  /* 0x0009c00001027983 */ /* 0x000ea20000300800 */
[----:B------:R-:W0:Y:S01]  /*4930*/  S2R R123, SR_TID.X ;  /* 0x00000000007b7919 */ /* 0x000e220000002100 */
[----:B------:R-:W-:Y:S01]  /*4940*/  UMOV UR4, 0x1 ;  /* 0x0000000100047882 */ /* 0x000fe20000000000 */
[----:B0-----:R-:W-:-:S02]  /*4950*/  LOP3.LUT P2, RZ, R123, 0x7f, RZ, 0xc0, !PT ;  /* 0x0000007f7bff7812 */ /* 0x001fc4000784c0ff */
[----:B------:R-:W-:-:S11]  /*4960*/  SHF.R.U32.HI R45, RZ, 0x5, R123 ;  /* 0x00000005ff2d7819 */ /* 0x000fd6000001167b */
[----:B------:R-:W-:-:S05]  /*4970*/  VOTEU.ALL UP0, P2 ;  /* 0x0000000000ff7886 */ /* 0x000fca0001000000 */
[----:B------:R-:W-:-:S04]  /*4980*/  @!UP0 UIADD3 UR4, UPT, UPT, -UR4, 0x100000, URZ ;  /* 0x0010000004048890 */ /* 0x000fc8000fffe1ff */
[----:B------:R-:W-:Y:S02]  /*4990*/  @!UP0 USHF.L.U32 UR5, UR4, 0xb, URZ ;  /* 0x0000000b04058899 */ /* 0x000fe400080006ff */
[----:B------:R-:W-:Y:S01]  /*49a0*/  @!UP0 USHF.L.U32 UR4, UR4, 0x1, URZ ;  /* 0x0000000104048899 */ /* 0x000fe200080006ff */
[----:B------:R-:W-:Y:S01]  /*49b0*/  VOTEU.ALL UP1, P2 ;  /* 0x0000000000ff7886 */ /* 0x000fe20001020000 */
[----:B------:R-:W-:Y:S01]  /*49c0*/  R2UR UR7, R45 ;  /* 0x000000002d0772ca */ /* 0x000fe200000e0000 */
[----:B---3--:R0:W-:Y:S04]  /*49d0*/  STS.U8 [R0+UR12+0x4400], R3 ;  /* 0x0044000300007988 */ /* 0x0081e8000800000c */
[----:B----4-:R0:W-:Y:S04]  /*49e0*/  STS.U8 [R0+UR12+0x4440], R4 ;  /* 0x0044400400007988 */ /* 0x0101e8000800000c */
[----:B-----5:R0:W-:Y:S04]  /*49f0*/  STS.U8 [R0+UR12+0x6400], R5 ;  /* 0x0064000500007988 */ /* 0x0201e8000800000c */
[----:B--2---:R0:W-:Y:S04]  /*4a00*/  STS.U8 [R0+UR12+0x4640], R6 ;  /* 0x0046400600007988 */ /* 0x0041e8000800000c */
[----:B------:R0:W-:Y:S04]  /*4a10*/  STS.U8 [R0+UR12+0x4600], R7 ;  /* 0x0046000700007988 */ /* 0x0001e8000800000c */
        /* <DEDUP_REMOVED lines=50> */
[----:B------:R0:W-:Y:S01]  /*4d40*/  STS.U8 [R0+UR12+0x7e00], R48 ;  /* 0x007e003000007988 */ /* 0x0001e2000800000c */
[----:B------:R1:W-:Y:S06]  /*4d50*/  MEMBAR.ALL.CTA ;  /* 0x0000000000007992 */ /* 0x0003ec0000008000 */
[----:B-1----:R-:W-:Y:S04]  /*4d60*/  FENCE.VIEW.ASYNC.S ;  /* 0x00000000000073c6 */ /* 0x002fe80000000000 */
[----:B------:R-:W1:Y:S02]  /*4d70*/  FENCE.VIEW.ASYNC.S ;  /* 0x00000000000073c6 */ /* 0x000e640000000000 */
[----:B-1----:R0:W1:Y:S01]  /*4d80*/  @!UP1 SYNCS.EXCH.64 URZ, [UR12+0x8000], UR4 ;  /* 0x008000040cff95b2 */ /* 0x0020620008000100 */
[----:B------:R-:W-:Y:S01]  /*4d90*/  UISETP.NE.U32.AND UP0, UPT, UR7, URZ, UPT ;  /* 0x000000ff0700728c */ /* 0x000fe2000bf05070 */
[----:B------:R-:W-:-:S02]  /*4da0*/  R2UR UR13, R2 ;  /* 0x00000000020d72ca */ /* 0x000fc400000e0000 */
[----:B------:R-:W-:Y:S01]  /*4db0*/  LOP3.LUT R2, R123, 0x7f, RZ, 0xc0, !PT ;  /* 0x0000007f7b027812 */ /* 0x000fe200078ec0ff */
[----:B-1----:R-:W-:Y:S06]  /*4dc0*/  BAR.SYNC.DEFER_BLOCKING 0x0 ;  /* 0x0000000000007b1d */ /* 0x002fec0000010000 */
[----:B0-----:R-:W-:Y:S06]  /*4dd0*/  BRA.U UP0, `(.L_x_6) ;  /* 0x00000001007c7547 */ /* 0x001fec000b800000 */
[----:B------:R-:W-:Y:S02]  /*4de0*/  USHF.R.U32.HI UR8, URZ, 0x4, UR12 ;  /* 0x00000004ff087899 */ /* 0x000fe4000801160c */
[----:B------:R-:W-:Y:S02]  /*4df0*/  UIADD3 UR4, UPT, UPT, UR12, 0x4000, URZ ;  /* 0x000040000c047890 */ /* 0x000fe4000fffe0ff */
[----:B------:R-:W-:Y:S02]  /*4e00*/  USGXT.U32 UR8, UR8, 0xe ;  /* 0x0000000e0808789a */ /* 0x000fe40008000000 */
[----:B------:R-:W-:Y:S02]  /*4e10*/  USHF.R.U32.HI UR4, URZ, 0x4, UR4 ;  /* 0x00000004ff047899 */ /* 0x000fe40008011604 */
[----:B------:R-:W-:Y:S01]  /*4e20*/  UIADD3 UR22, UP0, UPT, UR8, 0x2, URZ ;  /* 0x0000000208167890 */ /* 0x000fe2000ff1e0ff */
[----:B------:R-:W-:Y:S01]  /*4e30*/  UMOV UR5, URZ ;  /* 0x000000ff00057c82 */ /* 0x000fe20008000000 */
[----:B------:R-:W-:-:S02]  /*4e40*/  USGXT.U32 UR4, UR4, 0xe ;  /* 0x0000000e0404789a */ /* 0x000fc40008000000 */
[----:B------:R-:W-:Y:S01]  /*4e50*/  UIADD3.X UR23, UPT, UPT, UR5, -0x7fffbfe0, URZ, UP0, !UPT ;  /* 0x8000402005177890 */ /* 0x000fe200087fe4ff */
[----:B------:R-:W-:Y:S01]  /*4e60*/  UMOV UR10, 0x2000100 ;  /* 0x02000100000a7882 */ /* 0x000fe20000000000 */
[----:B------:R-:W-:Y:S01]  /*4e70*/  UMOV UR11, 0x40004040 ;  /* 0x40004040000b7882 */ /* 0x000fe20000000000 */
[----:B------:R-:W-:Y:S02]  /*4e80*/  ULOP3.LUT UR16, UR4, 0x2000000, URZ, 0xfc, !UPT ;  /* 0x0200000004107892 */ /* 0x000fe4000f8efcff */
[----:B------:R-:W-:Y:S02]  /*4e90*/  UIADD3.64 UR4, UPT, UPT, UR4, UR10, URZ ;  /* 0x0000000a04047297 */ /* 0x000fe4000fffe0ff */
[----:B------:R-:W-:Y:S02]  /*4ea0*/  UIADD3 UR18, UPT, UPT, UR13, 0x100, URZ ;  /* 0x000001000d127890 */ /* 0x000fe4000fffe0ff */
[----:B------:R-:W-:Y:S02]  /*4eb0*/  UIADD3.64 UR10, UPT, UPT, UR22, 0x1fe, URZ ;  /* 0x000001fe160a7897 */ /* 0x000fe4000fffe0ff */
[----:B------:R-:W-:-:S02]  /*4ec0*/  UIADD3 UR19, UPT, UPT, UR13, 0x100, URZ ;  /* 0x000001000d137890 */ /* 0x000fc4000fffe0ff */
[----:B------:R-:W-:Y:S01]  /*4ed0*/  UIADD3.64 UR20, UPT, UPT, UR22, 0x200, URZ ;  /* 0x0000020016147897 */ /* 0x000fe2000fffe0ff */
[----:B------:R-:W-:Y:S01]  /*4ee0*/  UMOV UR24, 0x0 ;  /* 0x0000000000187882 */ /* 0x000fe20000000000 */
[----:B------:R-:W-:Y:S01]  /*4ef0*/  UMOV UR25, 0x8410010 ;  /* 0x0841001000197882 */ /* 0x000fe20000000000 */
[----:B------:R-:W-:Y:S01]  /*4f00*/  UMOV UR9, 0x80004020 ;  /* 0x8000402000097882 */ /* 0x000fe20000000000 */
[----:B------:R-:W-:Y:S01]  /*4f10*/  UMOV UR17, 0x40004040 ;  /* 0x4000404000117882 */ /* 0x000fe20000000000 */
[----:B------:R-:W-:Y:S01]  /*4f20*/  UMOV UR26, 0x0 ;  /* 0x00000000001a7882 */ /* 0x000fe20000000000 */
[----:B------:R-:W-:Y:S01]  /*4f30*/  UMOV UR27, 0x8410010 ;  /* 0x08410010001b7882 */ /* 0x000fe20000000000 */
[----:B------:R-:W-:Y:S01]  /*4f40*/  UMOV UR28, 0x0 ;  /* 0x00000000001c7882 */ /* 0x000fe20000000000 */
[----:B------:R-:W-:Y:S01]  /*4f50*/  UMOV UR29, 0x8410010 ;  /* 0x08410010001d7882 */ /* 0x000fe20000000000 */
[----:B------:R0:W-:Y:S01]  /*4f60*/  UTCQMMA gdesc[UR8], gdesc[UR16], tmem[UR13], tmem[UR24], idesc[UR25], !UPT ;  /* 0x00ff1810080075ea */ /* 0x0001e2000f80030d */
[----:B------:R-:W-:Y:S01]  /*4f70*/  UMOV UR30, 0x0 ;  /* 0x00000000001e7882 */ /* 0x000fe20000000000 */
[----:B------:R-:W-:Y:S01]  /*4f80*/  UMOV UR31, 0x8410010 ;  /* 0x08410010001f7882 */ /* 0x000fe20000000000 */
[----:B------:R0:W-:Y:S01]  /*4f90*/  UTCQMMA gdesc[UR22], gdesc[UR4], tmem[UR13], tmem[UR26], idesc[UR27], UPT ;  /* 0x00ff1a04160075ea */ /* 0x0001e2000b80030d */
[----:B------:R0:W-:Y:S01]  /*4fa0*/  UTCQMMA gdesc[UR10], gdesc[UR16], tmem[UR18], tmem[UR28], idesc[UR29], !UPT ;  /* 0x00ff1c100a0075ea */ /* 0x0001e2000f800312 */
[----:B------:R0:W-:Y:S01]  /*4fb0*/  UTCQMMA gdesc[UR20], gdesc[UR4], tmem[UR19], tmem[UR30], idesc[UR31], UPT ;  /* 0x00ff1e04140075ea */ /* 0x0001e2000b800313 */
[----:B------:R-:W-:Y:S01]  /*4fc0*/  NOP ;  /* 0x0000000000007918 */ /* 0x000fe20000000000 */
.L_x_6:
[----:B------:R-:W-:Y:S01]  /*4fd0*/  ELECT P0, URZ, PT ;  /* 0x0000000000ff782f */ /* 0x000fe20003800000 */
[----:B0-----:R-:W-:-:S03]  /*4fe0*/  UIADD3 UR4, UPT, UPT, UR12, 0x8000, URZ ;  /* 0x000080000c047890 */ /* 0x001fc6000fffe0ff */
[----:B------:R-:W-:Y:S01]  /*4ff0*/  ISETP.LT.U32.AND P0, PT, R2, 0x20, P0 ;  /* 0x000000200200780c */ /* 0x000fe20000701070 */
[----:B------:R-:W-:-:S12]  /*5000*/  UMOV UR5, URZ ;  /* 0x000000ff00057c82 */ /* 0x000fd80008000000 */
[----:B------:R-:W-:Y:S01]  /*5010*/  VOTEU.ANY UP0, P0 ;  /* 0x0000000000ff7886 */ /* 0x000fe20000000100 */
[----:B------:R-:W-:-:S04]  /*5020*/  VOTEU.ANY UP1, P0 ;  /* 0x0000000000ff7886 */ /* 0x000fc80000020100 */
[----:B------:R-:W-:Y:S01]  /*5030*/  @UP0 UMOV UR5, UR4 ;  /* 0x0000000400050c82 */ /* 0x000fe20008000000 */
[----:B------:R-:W-:Y:S01]  /*5040*/  USHF.L.U32 UR4, UR7, 0x15, URZ ;  /* 0x0000001507047899 */ /* 0x000fe200080006ff */
[----:B------:R0:W-:Y:S01]  /*5050*/  @UP1 UTCBAR [UR5], URZ ;  /* 0x000000ff050013e9 */ /* 0x0001e200080000ff */
[----:B------:R-:W-:Y:S02]  /*5060*/  BAR.SYNC.DEFER_BLOCKING 0x0 ;  /* 0x0000000000007b1d */ /* 0x000fe40000010000 */
[----:B------:R-:W-:-:S04]  /*5070*/  ULOP3.LUT UR4, UR4, 0x600000, URZ, 0xc0, !UPT ;  /* 0x0060000004047892 */ /* 0x000fc8000f8ec0ff */
[----:B------:R-:W-:Y:S01]  /*5080*/  UIADD3 UR4, UPT, UPT, UR13, UR4, URZ ;  /* 0x000000040d047290 */ /* 0x000fe2000fffe0ff */
[----:B------:R-:W1:Y:S02]  /*5090*/  SYNCS.PHASECHK.TRANS64.TRYWAIT P0, [UR12+0x8000], RZ ;  /* 0x008000ffff0075a7 */ /* 0x000e64000800110c */
[----:B01----:R-:W-:Y:S09]  /*50a0*/  @!P0 BRA `(.L_x_7) ;  /* 0x000000c800d88947 */ /* 0x003ff20003800000 */
.L_x_11:
[----:B------:R-:W-:Y:S06]  /*50b0*/  BAR.SYNC.DEFER_BLOCKING 0x0 ;  /* 0x0000000000007b1d */ /* 0x000fec0000010000 */
[----:B------:R-:W0:Y:S01]  /*50c0*/  LDCU.64 UR8, c[0x0][0x390] ;  /* 0x00007200ff0877ac */ /* 0x000e220008000a00 */
[----:B------:R-:W1:Y:S01]  /*50d0*/  LDTM.x64 R4, tmem[UR4] ;  /* 0x00000004000479ee */ /* 0x000e620008340000 */
[----:B------:R-:W2:Y:S01]  /*50e0*/  S2R R118, SR_TID.X ;  /* 0x0000000000767919 */ /* 0x000ea20000002100 */
[----:B------:R-:W3:Y:S01]  /*50f0*/  LDCU.64 UR10, c[0x0][0x390] ;  /* 0x00007200ff0a77ac */ /* 0x000ee20008000a00 */
[----:B------:R-:W4:Y:S01]  /*5100*/  LDCU.64 UR18, c[0x0][0x390] ;  /* 0x00007200ff1277ac */ /* 0x000f220008000a00 */
[----:B------:R-:W5:Y:S01]  /*5110*/  LDCU.64 UR16, c[0x0][0x390] ;  /* 0x00007200ff1077ac */ /* 0x000f620008000a00 */
[----:B------:R-:W0:Y:S01]  /*5120*/  LDCU.64 UR20, c[0x0][0x390] ;  /* 0x00007200ff1477ac */ /* 0x000e220008000a00 */
[----:B------:R-:W0:Y:S01]  /*5130*/  @!P2 SYNCS.CCTL.IV [UR12+0x8000] ;  /* 0x00800000ff00a9b1 */ /* 0x000e22000800000c */
[----:B------:R-:W0:Y:S01]  /*5140*/  LDCU.64 UR24, c[0x0][0x390] ;  /* 0x00007200ff1877ac */ /* 0x000e220008000a00 */
[----:B------:R-:W0:Y:S01]  /*5150*/  LDCU.64 UR22, c[0x0][0x390] ;  /* 0x00007200ff1677ac */ /* 0x000e220008000a00 */
[----:B-1----:R-:W-:Y:S01]  /*5160*/  STL.64 [R1+0x5f0], R4 ;  /* 0x0005f00401007387 */ /* 0x002fe20000100a00 */
[----:B------:R-:W1:Y:S03]  /*5170*/  LDCU.64 UR26, c[0x0][0x390] ;  /* 0x00007200ff1a77ac */ /* 0x000e660008000a00 */
[----:B------:R-:W-:Y:S01]  /*5180*/  STL.64 [R1+0x5f8], R6 ;  /* 0x0005f80601007387 */ /* 0x000fe20000100a00 */
[----:B------:R-:W0:Y:S03]  /*5190*/  LDCU.64 UR30, c[0x0][0x390] ;  /* 0x00007200ff1e77ac */ /* 0x000e260008000a00 */
[----:B------:R-:W-:Y:S01]  /*51a0*/  STL.64 [R1+0x600], R8 ;  /* 0x0006000801007387 */ /* 0x000fe20000100a00 */
[C---:B--2---:R-:W-:Y:S01]  /*51b0*/  LOP3.LUT R3, R118.reuse, 0x7, RZ, 0xc0, !PT ;  /* 0x0000000776037812 */ /* 0x044fe200078ec0ff */
[----:B------:R-:W-:Y:S01]  /*51c0*/  IMAD.SHL.U32 R2, R118, 0x10, RZ ;  /* 0x0000001076027824 */ /* 0x000fe200078e00ff */
[----:B------:R-:W2:Y:S01]  /*51d0*/  LDCU.64 UR28, c[0x0][0x390] ;  /* 0x00007200ff1c77ac */ /* 0x000ea20008000a00 */
[----:B------:R-:W-:Y:S03]  /*51e0*/  STL.64 [R1+0x608], R10 ;  /* 0x0006080a01007387 */ /* 0x000fe60000100a00 */
[----:B------:R-:W-:Y:S01]  /*51f0*/  LOP3.LUT R2, R2, 0x7f0, RZ, 0xc0, !PT ;  /* 0x000007f002027812 */ /* 0x000fe200078ec0ff */
[----:B------:R-:W-:Y:S01]  /*5200*/  STL.64 [R1+0x610], R12 ;  /* 0x0006100c01007387 */ /* 0x000fe20000100a00 */
[----:B------:R-:W0:Y:S03]  /*5210*/  LDCU.64 UR32, c[0x0][0x390] ;  /* 0x00007200ff2077ac */ /* 0x000e260008000a00 */
[----:B------:R-:W-:Y:S01]  /*5220*/  STL.64 [R1+0x618], R14 ;  /* 0x0006180e01007387 */ /* 0x000fe20000100a00 */
[----:B------:R-:W-:Y:S01]  /*5230*/  IMAD R2, R3, 0x800, R2 ;  /* 0x0000080003027824 */ /* 0x000fe200078e0202 */
[----:B------:R-:W0:Y:S02]  /*5240*/  LDCU.64 UR36, c[0x0][0x390] ;  /* 0x00007200ff2477ac */ /* 0x000e240008000a00 */
[----:B------:R-:W-:Y:S01]  /*5250*/  STL.64 [R1+0x620], R16 ;  /* 0x0006201001007387 */ /* 0x000fe20000100a00 */
[----:B------:R-:W0:Y:S03]  /*5260*/  LDCU.64 UR34, c[0x0][0x390] ;  /* 0x00007200ff2277ac */ /* 0x000e260008000a00 */
        /* <DEDUP_REMOVED lines=14> */
[----:B------:R-:W-:Y:S04]  /*5350*/  STL.64 [R1+0x660], R32 ;  /* 0x0006602001007387 */ /* 0x000fe80000100a00 */
        /* <DEDUP_REMOVED lines=16> */
[----:B------:R0:W-:Y:S04]  /*5460*/  STL.64 [R1+0x6e8], R66 ;  /* 0x0006e84201007387 */ /* 0x0001e80000100a00 */
[----:B------:R-:W-:Y:S04]  /*5470*/  STL [R1+0xfd0], R118 ;  /* 0x000fd07601007387 */ /* 0x000fe80000100800 */
[----:B------:R-:W-:Y:S01]  /*5480*/  STL [R1+0xfd4], R3 ;  /* 0x000fd40301007387 */ /* 0x000fe20000100800 */
[----:B0-----:R-:W0:Y:S03]  /*5490*/  LDTM.x64 R4, tmem[UR4+0x40] ;  /* 0x00004004000479ee */ /* 0x001e260008340000 */
[----:B0-----:R-:W-:Y:S04]  /*54a0*/  STL.64 [R1+0x4f0], R4 ;  /* 0x0004f00401007387 */ /* 0x001fe80000100a00 */
        /* <DEDUP_REMOVED lines=30> */
[----:B------:R0:W-:Y:S02]  /*5690*/  STL.64 [R1+0x5e8], R66 ;  /* 0x0005e84201007387 */ /* 0x0001e40000100a00 */
[----:B0-----:R-:W0:Y:S02]  /*56a0*/  LDTM.x64 R60, tmem[UR4+0x80] ;  /* 0x00008004003c79ee */ /* 0x001e240008340000 */
[----:B0-----:R-:W-:Y:S04]  /*56b0*/  STL.64 [R1+0x3f0], R60 ;  /* 0x0003f03c01007387 */ /* 0x001fe80000100a00 */
[----:B------:R-:W-:Y:S04]  /*56c0*/  STL.64 [R1+0x3f8], R62 ;  /* 0x0003f83e01007387 */ /* 0x000fe80000100a00 */
[----:B------:R-:W-:Y:S04]  /*56d0*/  STL.64 [R1+0x400], R64 ;  /* 0x0004004001007387 */ /* 0x000fe80000100a00 */
[----:B------:R0:W-:Y:S04]  /*56e0*/  STL.64 [R1+0x408], R66 ;  /* 0x0004084201007387 */ /* 0x0001e80000100a00 */
[----:B------:R-:W-:Y:S04]  /*56f0*/  STL.64 [R1+0x410], R68 ;  /* 0x0004104401007387 */ /* 0x000fe80000100a00 */
[----:B------:R-:W-:Y:S04]  /*5700*/  STL.64 [R1+0x418], R70 ;  /* 0x0004184601007387 */ /* 0x000fe80000100a00 */
[----:B------:R-:W-:Y:S04]  /*5710*/  STL.64 [R1+0x420], R72 ;  /* 0x0004204801007387 */ /* 0x000fe80000100a00 */
[----:B------:R-:W-:Y:S04]  /*5720*/  STL.64 [R1+0x428], R74 ;  /* 0x0004284a01007387 */ /* 0x000fe80000100a00 */
[----:B------:R-:W-:Y:S01]  /*5730*/  STL.64 [R1+0x430], R76 ;  /* 0x0004304c01007387 */ /* 0x000fe20000100a00 */
[----:B0-----:R-:W0:Y:S03]  /*5740*/  LDTM.x64 R4, tmem[UR4+0xc0] ;  /* 0x0000c004000479ee */ /* 0x001e260008340000 */
[----:B------:R-:W-:Y:S04]  /*5750*/  STL.64 [R1+0x438], R78 ;  /* 0x0004384e01007387 */ /* 0x000fe80000100a00 */
[----:B------:R-:W-:Y:S04]  /*5760*/  STL.64 [R1+0x440], R80 ;  /* 0x0004405001007387 */ /* 0x000fe80000100a00 */
[----:B------:R-:W-:Y:S04]  /*5770*/  STL.64 [R1+0x448], R82 ;  /* 0x0004485201007387 */ /* 0x000fe80000100a00 */
[----:B------:R-:W-:Y:S04]  /*5780*/  STL.64 [R1+0x450], R84 ;  /* 0x0004505401007387 */ /* 0x000fe80000100a00 */
[----:B------:R-:W-:Y:S04]  /*5790*/  STL.64 [R1+0x458], R86 ;  /* 0x0004585601007387 */ /* 0x000fe80000100a00 */
[----:B------:R-:W-:Y:S01]  /*57a0*/  STL.64 [R1+0x460], R88 ;  /* 0x0004605801007387 */ /* 0x000fe20000100a00 */
[----:B0-----:R-:W-:-:S03]  /*57b0*/  IMAD.MOV.U32 R125, RZ, RZ, R61 ;  /* 0x000000ffff7d7224 */ /* 0x001fc600078e003d */
[----:B------:R-:W-:Y:S01]  /*57c0*/  STL.64 [R1+0x468], R90 ;  /* 0x0004685a01007387 */ /* 0x000fe20000100a00 */
[----:B------:R-:W-:-:S03]  /*57d0*/  IMAD.MOV.U32 R124, RZ, RZ, R62 ;  /* 0x000000ffff7c7224 */ /* 0x000fc600078e003e */
        /* <DEDUP_REMOVED lines=14> */
[----:B------:R1:W-:Y:S04]  /*58c0*/  STL.64 [R1+0x4e0], R120 ;  /* 0x0004e07801007387 */ /* 0x0003e80000100a00 */
[----:B------:R2:W-:Y:S04]  /*58d0*/  STL.64 [R1+0x4e8], R122 ;  /* 0x0004e87a01007387 */ /* 0x0005e80000100a00 */
[----:B------:R-:W-:Y:S01]  /*58e0*/  STL.64 [R1+0x300], R4 ;  /* 0x0003000401007387 */ /* 0x000fe20000100a00 */
[----:B0-----:R-:W-:-:S03]  /*58f0*/  IMAD.MOV.U32 R119, RZ, RZ, R67 ;  /* 0x000000ffff777224 */ /* 0x001fc600078e0043 */
[----:B------:R-:W-:Y:S01]  /*5900*/  STL.64 [R1+0x308], R6 ;  /* 0x0003080601007387 */ /* 0x000fe20000100a00 */
[----:B-1----:R-:W-:Y:S02]  /*5910*/  IMAD.MOV.U32 R121, RZ, RZ, R65 ;  /* 0x000000ffff797224 */ /* 0x002fe400078e0041 */
[----:B------:R-:W-:Y:S01]  /*5920*/  IMAD.MOV.U32 R120, RZ, RZ, R66 ;  /* 0x000000ffff787224 */ /* 0x000fe200078e0042 */
[----:B------:R-:W-:Y:S01]  /*5930*/  STL.64 [R1+0x310], R8 ;  /* 0x0003100801007387 */ /* 0x000fe20000100a00 */
[----:B--2---:R-:W-:Y:S02]  /*5940*/  IMAD.MOV.U32 R123, RZ, RZ, R63 ;  /* 0x000000ffff7b7224 */ /* 0x004fe400078e003f */
[----:B------:R-:W-:Y:S01]  /*5950*/  IMAD.MOV.U32 R122, RZ, RZ, R64 ;  /* 0x000000ffff7a7224 */ /* 0x000fe200078e0040 */
        /* <DEDUP_REMOVED lines=25> */
[----:B------:R0:W-:Y:S04]  /*5af0*/  STL [R1+0x3e0], R60 ;  /* 0x0003e03c01007387 */ /* 0x0001e80000100800 */
[----:B------:R-:W-:Y:S04]  /*5b00*/  STL [R1+0xc38], R119 ;  /* 0x000c387701007387 */ /* 0x000fe80000100800 */
[----:B------:R-:W-:Y:S01]  /*5b10*/  STL [R1+0xc34], R124 ;  /* 0x000c347c01007387 */ /* 0x000fe20000100800 */
[----:B0-----:R-:W0:Y:S03]  /*5b20*/  LDTM.x64 R8, tmem[UR4+0x100] ;  /* 0x00010004000879ee */ /* 0x001e260008340000 */
[----:B------:R-:W-:Y:S04]  /*5b30*/  STL [R1+0xc30], R125 ;  /* 0x000c307d01007387 */ /* 0x000fe80000100800 */
[----:B------:R-:W-:Y:S04]  /*5b40*/  STL.64 [R1+0xaa8], R122 ;  /* 0x000aa87a01007387 */ /* 0x000fe80000100a00 */
[----:B------:R-:W-:Y:S04]  /*5b50*/  STL.64 [R1+0xaa0], R120 ;  /* 0x000aa07801007387 */ /* 0x000fe80000100a00 */
[----:B0-----:R-:W-:Y:S01]  /*5b60*/  STL.64 [R1+0x200], R8 ;  /* 0x0002000801007387 */ /* 0x001fe20000100a00 */
[----:B------:R-:W-:-:S02]  /*5b70*/  IMAD.MOV.U32 R7, RZ, RZ, R31 ;  /* 0x000000ffff077224 */ /* 0x000fc400078e001f */
[----:B------:R-:W-:Y:S01]  /*5b80*/  IMAD.MOV.U32 R6, RZ, RZ, R32 ;  /* 0x000000ffff067224 */ /* 0x000fe200078e0020 */
[----:B------:R-:W-:Y:S01]  /*5b90*/  STL [R1+0x208], R10 ;  /* 0x0002080a01007387 */ /* 0x000fe20000100800 */
[----:B------:R-:W-:Y:S02]  /*5ba0*/  IMAD.MOV.U32 R5, RZ, RZ, R30 ;  /* 0x000000ffff057224 */ /* 0x000fe400078e001e */
[----:B------:R-:W-:Y:S01]  /*5bb0*/  IMAD.MOV.U32 R4, RZ, RZ, R29 ;  /* 0x000000ffff047224 */ /* 0x000fe200078e001d */
[----:B------:R-:W-:Y:S01]  /*5bc0*/  STL.64 [R1+0x210], R12 ;  /* 0x0002100c01007387 */ /* 0x000fe20000100a00 */
[----:B------:R-:W-:Y:S02]  /*5bd0*/  IMAD.MOV.U32 R102, RZ, RZ, R11 ;  /* 0x000000ffff667224 */ /* 0x000fe400078e000b */
[----:B------:R-:W-:Y:S01]  /*5be0*/  IMAD.MOV.U32 R101, RZ, RZ, R15 ;  /* 0x000000ffff657224 */ /* 0x000fe200078e000f */
[----:B------:R-:W-:Y:S01]  /*5bf0*/  STL [R1+0x218], R14 ;  /* 0x0002180e01007387 */ /* 0x000fe20000100800 */
[----:B------:R-:W-:-:S02]  /*5c00*/  IMAD.MOV.U32 R100, RZ, RZ, R19 ;  /* 0x000000ffff647224 */ /* 0x000fc400078e0013 */
[----:B------:R-:W-:Y:S01]  /*5c10*/  IMAD.MOV.U32 R3, RZ, RZ, R21 ;  /* 0x000000ffff037224 */ /* 0x000fe200078e0015 */
[----:B------:R-:W-:Y:S01]  /*5c20*/  STL.64 [R1+0x220], R16 ;  /* 0x0002201001007387 */ /* 0x000fe20000100a00 */
[----:B------:R-:W-:Y:S02]  /*5c30*/  IMAD.MOV.U32 R118, RZ, RZ, R22 ;  /* 0x000000ffff767224 */ /* 0x000fe400078e0016 */
[----:B------:R-:W-:Y:S01]  /*5c40*/  IMAD.MOV.U32 R99, RZ, RZ, R23 ;  /* 0x000000ffff637224 */ /* 0x000fe200078e0017 */
[----:B------:R-:W-:Y:S01]  /*5c50*/  STL [R1+0x228], R18 ;  /* 0x0002281201007387 */ /* 0x000fe20000100800 */
[----:B------:R-:W-:Y:S02]  /*5c60*/  IMAD.MOV.U32 R109, RZ, RZ, R24 ;  /* 0x000000ffff6d7224 */ /* 0x000fe400078e0018 */
[----:B------:R-:W-:Y:S01]  /*5c70*/  IMAD.MOV.U32 R112, RZ, RZ, R25 ;  /* 0x000000ffff707224 */ /* 0x000fe200078e0019 */
[----:B------:R-:W-:Y:S01]  /*5c80*/  STL [R1+0x230], R20 ;  /* 0x0002301401007387 */ /* 0x000fe20000100800 */
        /* <DEDUP_REMOVED lines=8> */
[----:B------:R-:W-:Y:S01]  /*5d10*/  STL.64 [R1+0x288], R42 ;  /* 0x0002882a01007387 */ /* 0x000fe20000100a00 */
[----:B------:R-:W-:-:S02]  /*5d20*/  IMAD.MOV.U32 R93, RZ, RZ, R36 ;  /* 0x000000ffff5d7224 */ /* 0x000fc400078e0024 */
        /* <DEDUP_REMOVED lines=14> */
[----:B------:R-:W-:Y:S04]  /*5e10*/  STL.64 [R1+0x2f8], R70 ;  /* 0x0002f84601007387 */ /* 0x000fe80000100a00 */
[----:B------:R-:W2:Y:S04]  /*5e20*/  LDL.LU R0, [R1+0x27c] ;  /* 0x00027c0001007983 */ /* 0x000ea80000300800 */
[----:B------:R-:W2:Y:S01]  /*5e30*/  LDL.LU R116, [R1+0x2e8] ;  /* 0x0002e80001747983 */ /* 0x000ea20000300800 */
[----:B0-----:R-:W-:-:S03]  /*5e40*/  IMAD.MOV.U32 R68, RZ, RZ, R38 ;  /* 0x000000ffff447224 */ /* 0x001fc600078e0026 */
[----:B------:R-:W2:Y:S04]  /*5e50*/  LDL.LU R108, [R1+0x2ec] ;  /* 0x0002ec00016c7983 */ /* 0x000ea80000300800 */
[----:B------:R-:W2:Y:S04]  /*5e60*/  LDL.LU R91, [R1+0x2f0] ;  /* 0x0002f000015b7983 */ /* 0x000ea80000300800 */
[----:B------:R-:W2:Y:S04]  /*5e70*/  LDL.LU R90, [R1+0x2f4] ;  /* 0x0002f400015a7983 */ /* 0x000ea80000300800 */
[----:B------:R-:W2:Y:S04]  /*5e80*/  LDL.LU R89, [R1+0x2f8] ;  /* 0x0002f80001597983 */ /* 0x000ea80000300800 */
[----:B------:R-:W2:Y:S04]  /*5e90*/  LDL.LU R88, [R1+0x2fc] ;  /* 0x0002fc0001587983 */ /* 0x000ea80000300800 */
[----:B------:R-:W-:Y:S04]  /*5ea0*/  STL.64 [R1+0xfe0], R6 ;  /* 0x000fe00601007387 */ /* 0x000fe80000100a00 */
[----:B------:R0:W-:Y:S02]  /*5eb0*/  STL.64 [R1+0xfd8], R4 ;  /* 0x000fd80401007387 */ /* 0x0001e40000100a00 */
[----:B0-----:R-:W0:Y:S02]  /*5ec0*/  LDTM.x64 R4, tmem[UR4+0x140] ;  /* 0x00014004000479ee */ /* 0x001e240008340000 */
        /* <DEDUP_REMOVED lines=21> */
[----:B------:R-:W-:Y:S01]  /*6020*/  STL.64 [R1+0x1c0], R52 ;  /* 0x0001c03401007387 */ /* 0x000fe20000100a00 */
[----:B------:R-:W-:-:S03]  /*6030*/  IMAD.MOV.U32 R115, RZ, RZ, R30 ;  /* 0x000000ffff737224 */ /* 0x000fc600078e001e */
[----:B------:R-:W-:Y:S01]  /*6040*/  STL.64 [R1+0x1c8], R54 ;  /* 0x0001c83601007387 */ /* 0x000fe20000100a00 */
[----:B------:R-:W-:-:S03]  /*6050*/  IMAD.MOV.U32 R107, RZ, RZ, R31 ;  /* 0x000000ffff6b7224 */ /* 0x000fc600078e001f */
[----:B------:R-:W-:Y:S01]  /*6060*/  STL.64 [R1+0x1d0], R56 ;  /* 0x0001d03801007387 */ /* 0x000fe20000100a00 */
[----:B------:R-:W-:Y:S02]  /*6070*/  IMAD.MOV.U32 R87, RZ, RZ, R32 ;  /* 0x000000ffff577224 */ /* 0x000fe400078e0020 */
[----:B------:R-:W-:Y:S01]  /*6080*/  IMAD.MOV.U32 R86, RZ, RZ, R33 ;  /* 0x000000ffff567224 */ /* 0x000fe200078e0021 */
[----:B------:R-:W-:Y:S01]  /*6090*/  STL.64 [R1+0x1d8], R58 ;  /* 0x0001d83a01007387 */ /* 0x000fe20000100a00 */
[----:B------:R-:W-:Y:S02]  /*60a0*/  IMAD.MOV.U32 R85, RZ, RZ, R34 ;  /* 0x000000ffff557224 */ /* 0x000fe400078e0022 */
[----:B------:R-:W-:Y:S01]  /*60b0*/  IMAD.MOV.U32 R84, RZ, RZ, R35 ;  /* 0x000000ffff547224 */ /* 0x000fe200078e0023 */
[----:B------:R0:W-:Y:S01]  /*60c0*/  STL.64 [R1+0x1e0], R60 ;  /* 0x0001e03c01007387 */ /* 0x0001e20000100a00 */
[----:B------:R-:W-:Y:S02]  /*60d0*/  IMAD.MOV.U32 R114, RZ, RZ, R62 ;  /* 0x000000ffff727224 */ /* 0x000fe400078e003e */
[----:B------:R-:W-:-:S02]  /*60e0*/  IMAD.MOV.U32 R106, RZ, RZ, R63 ;  /* 0x000000ffff6a7224 */ /* 0x000fc400078e003f */
[----:B------:R-:W-:Y:S02]  /*60f0*/  IMAD.MOV.U32 R83, RZ, RZ, R64 ;  /* 0x000000ffff537224 */ /* 0x000fe400078e0040 */
[----:B------:R-:W-:Y:S02]  /*6100*/  IMAD.MOV.U32 R82, RZ, RZ, R65 ;  /* 0x000000ffff527224 */ /* 0x000fe400078e0041 */
[----:B------:R-:W-:Y:S02]  /*6110*/  IMAD.MOV.U32 R81, RZ, RZ, R66 ;  /* 0x000000ffff517224 */ /* 0x000fe400078e0042 */
[----:B------:R-:W-:Y:S02]  /*6120*/  IMAD.MOV.U32 R80, RZ, RZ, R67 ;  /* 0x000000ffff507224 */ /* 0x000fe400078e0043 */
[----:B0-----:R-:W0:Y:S02]  /*6130*/  LDTM.x64 R4, tmem[UR4+0x180] ;  /* 0x00018004000479ee */ /* 0x001e240008340000 */
[----:B0-----:R-:W-:Y:S04]  /*6140*/  STL.64 [R1], R4 ;  /* 0x0000000401007387 */ /* 0x001fe80000100a00 */
[----:B------:R0:W-:Y:S04]  /*6150*/  STL.64 [R1+0x8], R6 ;  /* 0x0000080601007387 */ /* 0x0001e80000100a00 */
        /* <DEDUP_REMOVED lines=18> */
[----:B0-----:R-:W2:Y:S04]  /*6280*/  LDL.LU.64 R6, [R1+0xfe0] ;  /* 0x000fe00001067983 */ /* 0x001ea80000300a00 */
[----:B------:R-:W3:Y:S01]  /*6290*/  LDL.LU.64 R4, [R1+0xfd8] ;  /* 0x000fd80001047983 */ /* 0x000ee20000300a00 */
[----:B------:R-:W-:-:S02]  /*62a0*/  IMAD.MOV.U32 R75, RZ, RZ, R32 ;  /* 0x000000ffff4b7224 */ /* 0x000fc400078e0020 */
[----:B------:R-:W-:Y:S02]  /*62b0*/  IMAD.MOV.U32 R74, RZ, RZ, R33 ;  /* 0x000000ffff4a7224 */ /* 0x000fe400078e0021 */
[----:B------:R-:W-:Y:S02]  /*62c0*/  IMAD.MOV.U32 R73, RZ, RZ, R34 ;  /* 0x000000ffff497224 */ /* 0x000fe400078e0022 */
[----:B------:R-:W-:Y:S01]  /*62d0*/  IMAD.MOV.U32 R72, RZ, RZ, R35 ;  /* 0x000000ffff487224 */ /* 0x000fe200078e0023 */
[----:B------:R2:W-:Y:S01]  /*62e0*/  STL.64 [R1+0xcc8], R74 ;  /* 0x000cc84a01007387 */ /* 0x0005e20000100a00 */
[----:B------:R-:W-:Y:S02]  /*62f0*/  IMAD.MOV.U32 R113, RZ, RZ, R30 ;  /* 0x000000ffff717224 */ /* 0x000fe400078e001e */
[----:B------:R-:W-:Y:S01]  /*6300*/  IMAD.MOV.U32 R105, RZ, RZ, R31 ;  /* 0x000000ffff697224 */ /* 0x000fe200078e001f */
[----:B------:R3:W-:Y:S01]  /*6310*/  STL.64 [R1+0xcc0], R72 ;  /* 0x000cc04801007387 */ /* 0x0007e20000100a00 */
[----:B------:R-:W-:-:S02]  /*6320*/  IMAD.MOV.U32 R119, RZ, RZ, R50 ;  /* 0x000000ffff777224 */ /* 0x000fc400078e0032 */
[----:B------:R-:W-:Y:S02]  /*6330*/  IMAD.MOV.U32 R124, RZ, RZ, R51 ;  /* 0x000000ffff7c7224 */ /* 0x000fe400078e0033 */
[----:B------:R-:W-:Y:S02]  /*6340*/  IMAD.MOV.U32 R125, RZ, RZ, R52 ;  /* 0x000000ffff7d7224 */ /* 0x000fe400078e0034 */
[----:B------:R-:W-:Y:S02]  /*6350*/  IMAD.MOV.U32 R123, RZ, RZ, R53 ;  /* 0x000000ffff7b7224 */ /* 0x000fe400078e0035 */
[----:B------:R-:W-:Y:S02]  /*6360*/  IMAD.MOV.U32 R122, RZ, RZ, R54 ;  /* 0x000000ffff7a7224 */ /* 0x000fe400078e0036 */
[----:B------:R-:W-:Y:S02]  /*6370*/  IMAD.MOV.U32 R121, RZ, RZ, R55 ;  /* 0x000000ffff797224 */ /* 0x000fe400078e0037 */
        /* <DEDUP_REMOVED lines=12> */
[----:B--2---:R-:W-:-:S02]  /*6440*/  IMAD.MOV.U32 R74, RZ, RZ, R7 ;  /* 0x000000ffff4a7224 */ /* 0x004fc400078e0007 */
[----:B------:R-:W-:Y:S02]  /*6450*/  IMAD.MOV.U32 R75, RZ, RZ, R6 ;  /* 0x000000ffff4b7224 */ /* 0x000fe400078e0006 */
[----:B---3--:R-:W-:Y:S02]  /*6460*/  IMAD.MOV.U32 R73, RZ, RZ, R5 ;  /* 0x000000ffff497224 */ /* 0x008fe400078e0005 */
[----:B------:R-:W-:Y:S02]  /*6470*/  IMAD.MOV.U32 R72, RZ, RZ, R4 ;  /* 0x000000ffff487224 */ /* 0x000fe400078e0004 */
[----:B------:R-:W0:Y:S01]  /*6480*/  LDTM.x64 R4, tmem[UR4+0x1c0] ;  /* 0x0001c004000479ee */ /* 0x000e220008340000 */
[----:B------:R-:W-:Y:S01]  /*6490*/  NOP ;  /* 0x0000000000007918 */ /* 0x000fe20000000000 */
[----:B------:R-:W1:Y:S01]  /*64a0*/  LDCU.64 UR4, c[0x0][0x390] ;  /* 0x00007200ff0477ac */ /* 0x000e620008000a00 */
        /* <DEDUP_REMOVED lines=32> */
[----:B0-----:R-:W2:Y:S04]  /*66b0*/  LDL.LU R4, [R1+0x5f0] ;  /* 0x0005f00001047983 */ /* 0x001ea80000300800 */
[----:B------:R-:W2:Y:S04]  /*66c0*/  LDL.LU R5, [R1+0x5f4] ;  /* 0x0005f40001057983 */ /* 0x000ea80000300800 */
[----:B------:R-:W2:Y:S04]  /*66d0*/  LDL.LU R6, [R1+0x5f8] ;  /* 0x0005f80001067983 */ /* 0x000ea80000300800 */
[----:B------:R-:W2:Y:S04]  /*66e0*/  LDL.LU R7, [R1+0x5fc] ;  /* 0x0005fc0001077983 */ /* 0x000ea80000300800 */
[----:B------:R-:W3:Y:S04]  /*66f0*/  LDL.LU R8, [R1+0x600] ;  /* 0x0006000001087983 */ /* 0x000ee80000300800 */
[----:B------:R-:W3:Y:S04]  /*6700*/  LDL.LU R9, [R1+0x604] ;  /* 0x0006040001097983 */ /* 0x000ee80000300800 */
[----:B------:R-:W3:Y:S04]  /*6710*/  LDL.LU R10, [R1+0x608] ;  /* 0x00060800010a7983 */ /* 0x000ee80000300800 */
[----:B------:R-:W3:Y:S04]  /*6720*/  LDL.LU R11, [R1+0x60c] ;  /* 0x00060c00010b7983 */ /* 0x000ee80000300800 */
[----:B------:R-:W3:Y:S04]  /*6730*/  LDL.LU R12, [R1+0x610] ;  /* 0x00061000010c7983 */ /* 0x000ee80000300800 */
[----:B------:R-:W4:Y:S04]  /*6740*/  LDL.LU R13, [R1+0x614] ;  /* 0x00061400010d7983 */ /* 0x000f280000300800 */
[----:B------:R-:W4:Y:S04]  /*6750*/  LDL.LU R14, [R1+0x618] ;  /* 0x00061800010e7983 */ /* 0x000f280000300800 */
[----:B------:R-:W4:Y:S04]  /*6760*/  LDL.LU R15, [R1+0x61c] ;  /* 0x00061c00010f7983 */ /* 0x000f280000300800 */
[----:B------:R-:W4:Y:S04]  /*6770*/  LDL.LU R16, [R1+0x620] ;  /* 0x0006200001107983 */ /* 0x000f280000300800 */
[----:B------:R-:W4:Y:S04]  /*6780*/  LDL.LU R17, [R1+0x624] ;  /* 0x0006240001117983 */ /* 0x000f280000300800 */
[----:B------:R-:W4:Y:S04]  /*6790*/  LDL.LU R18, [R1+0x628] ;  /* 0x0006280001127983 */ /* 0x000f280000300800 */
[----:B------:R-:W5:Y:S04]  /*67a0*/  LDL.LU R19, [R1+0x62c] ;  /* 0x00062c0001137983 */ /* 0x000f680000300800 */
        /* <DEDUP_REMOVED lines=48> */
[----:B--2---:R0:W-:Y:S02]  /*6ab0*/  STS.128 [R2+UR12], R4 ;  /* 0x0000000402007988 */ /* 0x0041e40008000c0c */
[----:B0-----:R-:W-:Y:S01]  /*6ac0*/  IMAD.MOV.U32 R7, RZ, RZ, R102 ;  /* 0x000000ffff077224 */ /* 0x001fe200078e0066 */
[C---:B------:R-:W-:Y:S01]  /*6ad0*/  LOP3.LUT R102, R2.reuse, 0x10, RZ, 0x3c, !PT ;  /* 0x0000001002667812 */ /* 0x040fe200078e3cff */
[----:B------:R-:W2:Y:S04]  /*6ae0*/  LDL.LU R4, [R1+0x200] ;  /* 0x0002000001047983 */ /* 0x000ea80000300800 */
[----:B---3--:R0:W-:Y:S04]  /*6af0*/  STS.128 [R102+UR12], R8 ;  /* 0x0000000866007988 */ /* 0x0081e80008000c0c */
[----:B------:R-:W2:Y:S04]  /*6b00*/  LDL.LU R5, [R1+0x204] ;  /* 0x0002040001057983 */ /* 0x000ea80000300800 */
[----:B------:R-:W2:Y:S01]  /*6b10*/  LDL.LU R6, [R1+0x208] ;  /* 0x0002080001067983 */ /* 0x000ea20000300800 */
[----:B0-----:R-:W-:Y:S01]  /*6b20*/  IMAD.MOV.U32 R11, RZ, RZ, R101 ;  /* 0x000000ffff0b7224 */ /* 0x001fe200078e0065 */
[----:B------:R-:W-:-:S02]  /*6b30*/  LOP3.LUT R101, R2, 0x20, RZ, 0x3c, !PT ;  /* 0x0000002002657812 */ /* 0x000fc400078e3cff */
[----:B------:R-:W3:Y:S04]  /*6b40*/  LDL.LU R8, [R1+0x210] ;  /* 0x0002100001087983 */ /* 0x000ee80000300800 */
[----:B----4-:R0:W-:Y:S04]  /*6b50*/  STS.128 [R101+UR12], R12 ;  /* 0x0000000c65007988 */ /* 0x0101e80008000c0c */
[----:B------:R-:W3:Y:S04]  /*6b60*/  LDL.LU R9, [R1+0x214] ;  /* 0x0002140001097983 */ /* 0x000ee80000300800 */
[----:B------:R-:W3:Y:S01]  /*6b70*/  LDL.LU R10, [R1+0x218] ;  /* 0x00021800010a7983 */ /* 0x000ee20000300800 */
[----:B0-----:R-:W-:Y:S01]  /*6b80*/  IMAD.MOV.U32 R15, RZ, RZ, R100 ;  /* 0x000000ffff0f7224 */ /* 0x001fe200078e0064 */
[----:B------:R-:W-:-:S02]  /*6b90*/  LOP3.LUT R100, R2, 0x30, RZ, 0x3c, !PT ;  /* 0x0000003002647812 */ /* 0x000fc400078e3cff */
[----:B------:R-:W4:Y:S04]  /*6ba0*/  LDL.LU R12, [R1+0x220] ;  /* 0x00022000010c7983 */ /* 0x000f280000300800 */
[----:B------:R-:W4:Y:S04]  /*6bb0*/  LDL.LU R13, [R1+0x224] ;  /* 0x00022400010d7983 */ /* 0x000f280000300800 */
[----:B------:R-:W4:Y:S04]  /*6bc0*/  LDL.LU R14, [R1+0x228] ;  /* 0x00022800010e7983 */ /* 0x000f280000300800 */
[----:B-----5:R0:W-:Y:S04]  /*6bd0*/  STS.128 [R100+UR12], R16 ;  /* 0x0000001064007988 */ /* 0x0201e80008000c0c */
[----:B0-----:R-:W5:Y:S01]  /*6be0*/  LDL.LU R16, [R1+0x230] ;  /* 0x0002300001107983 */ /* 0x001f620000300800 */
[----:B------:R-:W-:-:S02]  /*6bf0*/  IMAD.MOV.U32 R17, RZ, RZ, R3 ;  /* 0x000000ffff117224 */ /* 0x000fc400078e0003 */
[----:B------:R-:W-:Y:S01]  /*6c00*/  IMAD.MOV.U32 R18, RZ, RZ, R118 ;  /* 0x000000ffff127224 */ /* 0x000fe200078e0076 */
[----:B------:R-:W2:Y:S04]  /*6c10*/  LDL.LU R3, [R1+0xfd4] ;  /* 0x000fd40001037983 */ /* 0x000ea80000300800 */
[----:B------:R-:W2:Y:S01]  /*6c20*/  LDL.LU R118, [R1+0xfd0] ;  /* 0x000fd00001767983 */ /* 0x000ea20000300800 */
[----:B------:R-:W-:Y:S01]  /*6c30*/  IMAD.MOV.U32 R19, RZ, RZ, R99 ;  /* 0x000000ffff137224 */ /* 0x000fe200078e0063 */
[----:B------:R-:W-:-:S05]  /*6c40*/  LOP3.LUT R99, R2, 0x40, RZ, 0x3c, !PT ;  /* 0x0000004002637812 */ /* 0x000fca00078e3cff */
[----:B------:R0:W-:Y:S02]  /*6c50*/  STS.128 [R99+UR12], R20 ;  /* 0x0000001463007988 */ /* 0x0001e40008000c0c */
[----:B0-----:R-:W-:Y:S02]  /*6c60*/  IMAD.MOV.U32 R20, RZ, RZ, R109 ;  /* 0x000000ffff147224 */ /* 0x001fe400078e006d */
[----:B------:R-:W0:Y:S01]  /*6c70*/  S2R R109, SR_TID.X ;  /* 0x00000000006d7919 */ /* 0x000e220000002100 */
[----:B------:R-:W-:Y:S01]  /*6c80*/  IMAD.MOV.U32 R22, RZ, RZ, R98 ;  /* 0x000000ffff167224 */ /* 0x000fe200078e0062 */
[C---:B------:R-:W-:Y:S01]  /*6c90*/  LOP3.LUT R98, R2.reuse, 0x50, RZ, 0x3c, !PT ;  /* 0x0000005002627812 */ /* 0x040fe200078e3cff */
[----:B------:R-:W-:Y:S01]  /*6ca0*/  IMAD.MOV.U32 R23, RZ, RZ, R97 ;  /* 0x000000ffff177224 */ /* 0x000fe200078e0061 */
[----:B------:R-:W-:-:S03]  /*6cb0*/  LOP3.LUT R97, R2, 0x60, RZ, 0x3c, !PT ;  /* 0x0000006002617812 */ /* 0x000fc600078e3cff */
[----:B------:R1:W-:Y:S01]  /*6cc0*/  STS.128 [R98+UR12], R24 ;  /* 0x0000001862007988 */ /* 0x0003e20008000c0c */
[----:B------:R-:W-:-:S03]  /*6cd0*/  IMAD.MOV.U32 R21, RZ, RZ, R112 ;  /* 0x000000ffff157224 */ /* 0x000fc600078e0070 */
[----:B------:R-:W-:Y:S01]  /*6ce0*/  STS.128 [R97+UR12], R28 ;  /* 0x0000001c61007988 */ /* 0x000fe20008000c0c */
[----:B-1----:R-:W-:Y:S01]  /*6cf0*/  IMAD.MOV.U32 R27, RZ, RZ, R96 ;  /* 0x000000ffff1b7224 */ /* 0x002fe200078e0060 */
[----:B------:R-:W-:-:S05]  /*6d00*/  LOP3.LUT R96, R2, 0x70, RZ, 0x3c, !PT ;  /* 0x0000007002607812 */ /* 0x000fca00078e3cff */
[----:B------:R1:W-:Y:S01]  /*6d10*/  STS.128 [R96+UR12], R32 ;  /* 0x0000002060007988 */ /* 0x0003e20008000c0c */
[----:B0-----:R-:W-:-:S04]  /*6d20*/  LOP3.LUT R109, R109, 0x60, RZ, 0xc0, !PT ;  /* 0x000000606d6d7812 */ /* 0x001fc800078ec0ff */
[----:B------:R-:W-:Y:S01]  /*6d30*/  SHF.R.U32.HI R109, RZ, 0x1, R109 ;  /* 0x00000001ff6d7819 */ /* 0x000fe2000001166d */
[----:B-1----:R-:W-:Y:S02]  /*6d40*/  IMAD.MOV.U32 R35, RZ, RZ, R0 ;  /* 0x000000ffff237224 */ /* 0x002fe400078e0000 */
[----:B------:R-:W-:Y:S02]  /*6d50*/  IMAD.MOV.U32 R34, RZ, RZ, R68 ;  /* 0x000000ffff227224 */ /* 0x000fe400078e0044 */
        /* <DEDUP_REMOVED lines=17> */
[----:B--2---:R-:W-:-:S02]  /*6e70*/  LOP3.LUT R112, R118, 0x60, RZ, 0xc0, !PT ;  /* 0x0000006076707812 */ /* 0x004fc400078ec0ff */
[----:B------:R-:W-:-:S03]  /*6e80*/  SHF.R.S32.HI R0, RZ, 0x3, R118 ;  /* 0x00000003ff007819 */ /* 0x000fc60000011476 */
[----:B------:R-:W-:Y:S01]  /*6e90*/  IMAD R3, R112, 0x4, R3 ;  /* 0x0000000470037824 */ /* 0x000fe200078e0203 */
[----:B------:R-:W-:Y:S01]  /*6ea0*/  SGXT R0, R0, 0x1 ;  /* 0x000000010000781a */ /* 0x000fe20000000200 */
[----:B------:R-:W-:Y:S02]  /*6eb0*/  IMAD.SHL.U32 R68, R118, 0x8, RZ ;  /* 0x0000000876447824 */ /* 0x000fe400078e00ff */
[----:B------:R-:W-:Y:S01]  /*6ec0*/  IMAD.SHL.U32 R3, R3, 0x10, RZ ;  /* 0x0000001003037824 */ /* 0x000fe200078e00ff */
[----:B------:R-:W-:-:S04]  /*6ed0*/  LOP3.LUT R0, R109, 0x2040, R0, 0xf8, !PT ;  /* 0x000020406d007812 */ /* 0x000fc800078ef800 */
[----:B------:R-:W-:Y:S02]  /*6ee0*/  LOP3.LUT R0, R0, R3, RZ, 0x3c, !PT ;  /* 0x0000000300007212 */ /* 0x000fe400078e3cff */
[----:B------:R-:W-:-:S04]  /*6ef0*/  LOP3.LUT R3, R68, 0x80, RZ, 0xc0, !PT ;  /* 0x0000008044037812 */ /* 0x000fc800078ec0ff */
[----:B------:R-:W-:Y:S01]  /*6f00*/  IADD3 R0, PT, PT, R0, UR12, R3 ;  /* 0x0000000c00007c10 */ /* 0x000fe2000fffe003 */
[----:B------:R-:W-:Y:S06]  /*6f10*/  BAR.SYNC.DEFER_BLOCKING 0x0 ;  /* 0x0000000000007b1d */ /* 0x000fec0000010000 */
[----:B------:R-:W0:Y:S04]  /*6f20*/  LDSM.16.M88.4 R36, [R0+0x100] ;  /* 0x000100000024783b */ /* 0x000e280000000200 */
[----:B------:R-:W1:Y:S04]  /*6f30*/  LDSM.16.M88.4 R44, [R0+0x200] ;  /* 0x00020000002c783b */ /* 0x000e680000000200 */
[----:B------:R-:W2:Y:S01]  /*6f40*/  LDSM.16.M88.4 R40, [R0+0x300] ;  /* 0x000300000028783b */ /* 0x000ea20000000200 */
[----:B0-----:R-:W-:-:S03]  /*6f50*/  IMAD.MOV.U32 R117, RZ, RZ, R36 ;  /* 0x000000ffff757224 */ /* 0x001fc600078e0024 */
[----:B------:R-:W-:Y:S01]  /*6f60*/  STL.64 [R1+0x898], R38 ;  /* 0x0008982601007387 */ /* 0x000fe20000100a00 */
[----:B------:R-:W-:-:S03]  /*6f70*/  IMAD.MOV.U32 R109, RZ, RZ, R37 ;  /* 0x000000ffff6d7224 */ /* 0x000fc600078e0025 */
[----:B------:R-:W0:Y:S04]  /*6f80*/  LDSM.16.M88.4 R36, [R0+0x400] ;  /* 0x000400000024783b */ /* 0x000e280000000200 */
[----:B-1----:R-:W-:Y:S04]  /*6f90*/  STL.64 [R1+0x880], R44 ;  /* 0x0008802c01007387 */ /* 0x002fe80000100a00 */
[----:B------:R-:W-:Y:S04]  /*6fa0*/  STL.64 [R1+0x888], R46 ;  /* 0x0008882e01007387 */ /* 0x000fe80000100a00 */
[----:B------:R-:W1:Y:S04]  /*6fb0*/  LDSM.16.M88.4 R44, [R0+0x500] ;  /* 0x00050000002c783b */ /* 0x000e680000000200 */
[----:B--2---:R-:W-:Y:S04]  /*6fc0*/  STL.64 [R1+0x870], R40 ;  /* 0x0008702801007387 */ /* 0x004fe80000100a00 */
[----:B------:R-:W-:Y:S04]  /*6fd0*/  STL.64 [R1+0x878], R42 ;  /* 0x0008782a01007387 */ /* 0x000fe80000100a00 */
[----:B------:R-:W2:Y:S04]  /*6fe0*/  LDSM.16.M88.4 R40, [R0+0x600] ;  /* 0x000600000028783b */ /* 0x000ea80000000200 */
[----:B0-----:R-:W-:Y:S04]  /*6ff0*/  STL.64 [R1+0x860], R36 ;  /* 0x0008602401007387 */ /* 0x001fe80000100a00 */
[----:B------:R-:W-:Y:S04]  /*7000*/  STL.64 [R1+0x868], R38 ;  /* 0x0008682601007387 */ /* 0x000fe80000100a00 */
[----:B------:R-:W0:Y:S04]  /*7010*/  LDSM.16.M88.4 R36, [R0+0x700] ;  /* 0x000700000024783b */ /* 0x000e280000000200 */
[----:B-1----:R-:W-:Y:S04]  /*7020*/  STL.64 [R1+0x850], R44 ;  /* 0x0008502c01007387 */ /* 0x002fe80000100a00 */
[----:B------:R1:W-:Y:S04]  /*7030*/  STL.64 [R1+0x858], R46 ;  /* 0x0008582e01007387 */ /* 0x0003e80000100a00 */
[----:B--2---:R-:W-:Y:S04]  /*7040*/  STL.64 [R1+0x8b0], R40 ;  /* 0x0008b02801007387 */ /* 0x004fe80000100a00 */
[----:B------:R2:W-:Y:S04]  /*7050*/  STL.64 [R1+0x8b8], R42 ;  /* 0x0008b82a01007387 */ /* 0x0005e80000100a00 */
[----:B0-----:R-:W-:Y:S04]  /*7060*/  STL.64 [R1+0x8a0], R36 ;  /* 0x0008a02401007387 */ /* 0x001fe80000100a00 */
[----:B------:R0:W-:Y:S04]  /*7070*/  STL.64 [R1+0x8a8], R38 ;  /* 0x0008a82601007387 */ /* 0x0001e80000100a00 */
[----:B------:R-:W5:Y:S04]  /*7080*/  LDL.LU.64 R66, [R1+0xfc8] ;  /* 0x000fc80001427983 */ /* 0x000f680000300a00 */
        /* <DEDUP_REMOVED lines=9> */
[----:B-1----:R-:W5:Y:S04]  /*7120*/  LDL.LU.64 R46, [R1+0xf78] ;  /* 0x000f7800012e7983 */ /* 0x002f680000300a00 */
[----:B------:R-:W5:Y:S04]  /*7130*/  LDL.LU.64 R44, [R1+0xf70] ;  /* 0x000f7000012c7983 */ /* 0x000f680000300a00 */
[----:B--2---:R-:W2:Y:S04]  /*7140*/  LDL.LU.64 R42, [R1+0xf68] ;  /* 0x000f6800012a7983 */ /* 0x004ea80000300a00 */
[----:B------:R-:W2:Y:S04]  /*7150*/  LDL.LU.64 R40, [R1+0xf60] ;  /* 0x000f600001287983 */ /* 0x000ea80000300a00 */
[----:B0-----:R-:W2:Y:S04]  /*7160*/  LDL.LU.64 R38, [R1+0xf58] ;  /* 0x000f580001267983 */ /* 0x001ea80000300a00 */
[----:B------:R-:W2:Y:S01]  /*7170*/  LDL.LU.64 R36, [R1+0xf50] ;  /* 0x000f500001247983 */ /* 0x000ea20000300a00 */
[----:B------:R-:W-:-:S02]  /*7180*/  IMAD.MOV.U32 R30, RZ, RZ, R95 ;  /* 0x000000ffff1e7224 */ /* 0x000fc400078e005f */
[----:B------:R-:W-:Y:S02]  /*7190*/  IMAD.MOV.U32 R31, RZ, RZ, R94 ;  /* 0x000000ffff1f7224 */ /* 0x000fe400078e005e */
[----:B------:R-:W-:Y:S02]  /*71a0*/  IMAD.MOV.U32 R32, RZ, RZ, R93 ;  /* 0x000000ffff207224 */ /* 0x000fe400078e005d */
[----:B------:R-:W-:Y:S02]  /*71b0*/  IMAD.MOV.U32 R33, RZ, RZ, R92 ;  /* 0x000000ffff217224 */ /* 0x000fe400078e005c */
[----:B------:R-:W-:Y:S01]  /*71c0*/  LDSM.16.M88.4 R92, [R0] ;  /* 0x00000000005c783b */ /* 0x000fe20000000200 */
[----:B------:R-:W-:Y:S01]  /*71d0*/  BAR.SYNC.DEFER_BLOCKING 0x0 ;  /* 0x0000000000007b1d */ /* 0x000fe20000010000 */
[----:B------:R-:W-:Y:S02]  /*71e0*/  IMAD.MOV.U32 R24, RZ, RZ, R27 ;  /* 0x000000ffff187224 */ /* 0x000fe400078e001b */
[----:B------:R-:W-:-:S02]  /*71f0*/  IMAD.MOV.U32 R25, RZ, RZ, R72 ;  /* 0x000000ffff197224 */ /* 0x000fc400078e0048 */
[----:B------:R-:W-:Y:S02]  /*7200*/  IMAD.MOV.U32 R26, RZ, RZ, R73 ;  /* 0x000000ffff1a7224 */ /* 0x000fe400078e0049 */
[----:B------:R-:W-:Y:S02]  /*7210*/  IMAD.MOV.U32 R27, RZ, RZ, R74 ;  /* 0x000000ffff1b7224 */ /* 0x000fe400078e004a */
[----:B------:R-:W-:Y:S01]  /*7220*/  IMAD.MOV.U32 R28, RZ, RZ, R75 ;  /* 0x000000ffff1c7224 */ /* 0x000fe200078e004b */
[----:B------:R-:W-:Y:S04]  /*7230*/  STS.128 [R2+UR12], R4 ;  /* 0x0000000402007988 */ /* 0x000fe80008000c0c */
[----:B---3--:R-:W-:Y:S04]  /*7240*/  STS.128 [R102+UR12], R8 ;  /* 0x0000000866007988 */ /* 0x008fe80008000c0c */
[----:B----4-:R-:W-:Y:S04]  /*7250*/  STS.128 [R101+UR12], R12 ;  /* 0x0000000c65007988 */ /* 0x010fe80008000c0c */
[----:B-----5:R-:W-:Y:S04]  /*7260*/  STS.128 [R100+UR12], R16 ;  /* 0x0000001064007988 */ /* 0x020fe80008000c0c */
[----:B------:R-:W-:Y:S04]  /*7270*/  STS.128 [R99+UR12], R20 ;  /* 0x0000001463007988 */ /* 0x000fe80008000c0c */
[----:B------:R-:W-:Y:S04]  /*7280*/  STS.128 [R98+UR12], R24 ;  /* 0x0000001862007988 */ /* 0x000fe80008000c0c */
[----:B------:R-:W-:Y:S04]  /*7290*/  STS.128 [R97+UR12], R28 ;  /* 0x0000001c61007988 */ /* 0x000fe80008000c0c */
[----:B------:R-:W-:Y:S01]  /*72a0*/  STS.128 [R96+UR12], R32 ;  /* 0x0000002060007988 */ /* 0x000fe20008000c0c */
[----:B------:R-:W-:Y:S06]  /*72b0*/  BAR.SYNC.DEFER_BLOCKING 0x0 ;  /* 0x0000000000007b1d */ /* 0x000fec0000010000 */
[----:B------:R-:W0:Y:S04]  /*72c0*/  LDSM.16.M88.4 R8, [R0] ;  /* 0x000000000008783b */ /* 0x000e280000000200 */
[----:B------:R-:W1:Y:S04]  /*72d0*/  LDSM.16.M88.4 R4, [R0+0x100] ;  /* 0x000100000004783b */ /* 0x000e680000000200 */
[----:B------:R-:W3:Y:S04]  /*72e0*/  LDSM.16.M88.4 R12, [R0+0x200] ;  /* 0x00020000000c783b */ /* 0x000ee80000000200 */
[----:B0-----:R-:W-:Y:S04]  /*72f0*/  STL.64 [R1+0x840], R8 ;  /* 0x0008400801007387 */ /* 0x001fe80000100a00 */
[----:B------:R-:W-:Y:S04]  /*7300*/  STL.64 [R1+0x848], R10 ;  /* 0x0008480a01007387 */ /* 0x000fe80000100a00 */
[----:B------:R-:W0:Y:S04]  /*7310*/  LDSM.16.M88.4 R8, [R0+0x300] ;  /* 0x000300000008783b */ /* 0x000e280000000200 */
[----:B-1----:R-:W-:Y:S04]  /*7320*/  STL.64 [R1+0x830], R4 ;  /* 0x0008300401007387 */ /* 0x002fe80000100a00 */
[----:B------:R-:W-:Y:S04]  /*7330*/  STL.64 [R1+0x838], R6 ;  /* 0x0008380601007387 */ /* 0x000fe80000100a00 */
[----:B------:R-:W1:Y:S04]  /*7340*/  LDSM.16.M88.4 R4, [R0+0x400] ;  /* 0x000400000004783b */ /* 0x000e680000000200 */
[----:B---3--:R-:W-:Y:S04]  /*7350*/  STL.64 [R1+0x820], R12 ;  /* 0x0008200c01007387 */ /* 0x008fe80000100a00 */
[----:B------:R-:W-:Y:S04]  /*7360*/  STL.64 [R1+0x828], R14 ;  /* 0x0008280e01007387 */ /* 0x000fe80000100a00 */
        /* <DEDUP_REMOVED lines=8> */
[----:B------:R-:W-:Y:S01]  /*73f0*/  STL.64 [R1+0x7f8], R14 ;  /* 0x0007f80e01007387 */ /* 0x000fe20000100a00 */
[----:B------:R-:W-:Y:S06]  /*7400*/  BAR.SYNC.DEFER_BLOCKING 0x0 ;  /* 0x0000000000007b1d */ /* 0x000fec0000010000 */
[----:B0-----:R-:W-:Y:S04]  /*7410*/  STL.64 [R1+0x7e0], R8 ;  /* 0x0007e00801007387 */ /* 0x001fe80000100a00 */
[----:B------:R-:W-:Y:S04]  /*7420*/  STL.64 [R1+0x7e8], R10 ;  /* 0x0007e80a01007387 */ /* 0x000fe80000100a00 */
[----:B-1----:R0:W-:Y:S04]  /*7430*/  STL.64 [R1+0x7d0], R4 ;  /* 0x0007d00401007387 */ /* 0x0021e80000100a00 */
[----:B------:R1:W-:Y:S04]  /*7440*/  STL.64 [R1+0x7d8], R6 ;  /* 0x0007d80601007387 */ /* 0x0003e80000100a00 */
[----:B0-----:R-:W3:Y:S04]  /*7450*/  LDL.LU R4, [R1+0x4f0] ;  /* 0x0004f00001047983 */ /* 0x001ee80000300800 */
[----:B------:R-:W3:Y:S04]  /*7460*/  LDL.LU R5, [R1+0x4f4] ;  /* 0x0004f40001057983 */ /* 0x000ee80000300800 */
[----:B-1----:R-:W4:Y:S04]  /*7470*/  LDL.LU R6, [R1+0x4f8] ;  /* 0x0004f80001067983 */ /* 0x002f280000300800 */
[----:B------:R-:W4:Y:S04]  /*7480*/  LDL.LU R7, [R1+0x4fc] ;  /* 0x0004fc0001077983 */ /* 0x000f280000300800 */
[----:B------:R-:W5:Y:S04]  /*7490*/  LDL.LU R8, [R1+0x500] ;  /* 0x0005000001087983 */ /* 0x000f680000300800 */
[----:B------:R-:W5:Y:S04]  /*74a0*/  LDL.LU R9, [R1+0x504] ;  /* 0x0005040001097983 */ /* 0x000f680000300800 */
[----:B------:R-:W3:Y:S04]  /*74b0*/  LDL.LU R10, [R1+0x508] ;  /* 0x00050800010a7983 */ /* 0x000ee80000300800 */
        /* <DEDUP_REMOVED lines=24> */
[----:B--2---:R0:W-:Y:S04]  /*7640*/  STS.128 [R2+UR12], R36 ;  /* 0x0000002402007988 */ /* 0x0041e80008000c0c */
[----:B------:R-:W3:Y:S04]  /*7650*/  LDL.LU R35, [R1+0x56c] ;  /* 0x00056c0001237983 */ /* 0x000ee80000300800 */
[----:B------:R1:W-:Y:S04]  /*7660*/  STS.128 [R102+UR12], R40 ;  /* 0x0000002866007988 */ /* 0x0003e80008000c0c */
[----:B0-----:R-:W2:Y:S04]  /*7670*/  LDL.LU R36, [R1+0x570] ;  /* 0x0005700001247983 */ /* 0x001ea80000300800 */
[----:B------:R-:W2:Y:S04]  /*7680*/  LDL.LU R37, [R1+0x574] ;  /* 0x0005740001257983 */ /* 0x000ea80000300800 */
[----:B------:R-:W2:Y:S04]  /*7690*/  LDL.LU R38, [R1+0x578] ;  /* 0x0005780001267983 */ /* 0x000ea80000300800 */
[----:B------:R-:W2:Y:S04]  /*76a0*/  LDL.LU R39, [R1+0x57c] ;  /* 0x00057c0001277983 */ /* 0x000ea80000300800 */
[----:B-1----:R-:W2:Y:S04]  /*76b0*/  LDL.LU R40, [R1+0x580] ;  /* 0x0005800001287983 */ /* 0x002ea80000300800 */
[----:B------:R-:W2:Y:S04]  /*76c0*/  LDL.LU R41, [R1+0x584] ;  /* 0x0005840001297983 */ /* 0x000ea80000300800 */
[----:B------:R-:W2:Y:S04]  /*76d0*/  LDL.LU R42, [R1+0x588] ;  /* 0x00058800012a7983 */ /* 0x000ea80000300800 */
[----:B------:R0:W-:Y:S04]  /*76e0*/  STS.128 [R101+UR12], R44 ;  /* 0x0000002c65007988 */ /* 0x0001e80008000c0c */
[----:B------:R-:W2:Y:S04]  /*76f0*/  LDL.LU R43, [R1+0x58c] ;  /* 0x00058c00012b7983 */ /* 0x000ea80000300800 */
        /* <DEDUP_REMOVED lines=28> */
[----:B------:R-:W2:Y:S01]  /*78c0*/  LDL.LU R67, [R1+0x5ec] ;  /* 0x0005ec0001437983 */ /* 0x000ea20000300800 */
[----:B------:R-:W-:Y:S06]  /*78d0*/  BAR.SYNC.DEFER_BLOCKING 0x0 ;  /* 0x0000000000007b1d */ /* 0x000fec0000010000 */
[----:B--2---:R-:W-:Y:S04]  /*78e0*/  STL.64 [R1+0xf48], R66 ;  /* 0x000f484201007387 */ /* 0x004fe80000100a00 */
        /* <DEDUP_REMOVED lines=15> */
[----:B---3--:R-:W-:Y:S04]  /*79e0*/  STL.64 [R1+0xec8], R34 ;  /* 0x000ec82201007387 */ /* 0x008fe80000100a00 */
        /* <DEDUP_REMOVED lines=12> */
[----:B-----5:R-:W-:Y:S04]  /*7ab0*/  STL.64 [R1+0xe60], R8 ;  /* 0x000e600801007387 */ /* 0x020fe80000100a00 */
[----:B----4-:R-:W-:Y:S04]  /*7ac0*/  STL.64 [R1+0xe58], R6 ;  /* 0x000e580601007387 */ /* 0x010fe80000100a00 */
[----:B------:R-:W-:Y:S04]  /*7ad0*/  STL.64 [R1+0xe50], R4 ;  /* 0x000e500401007387 */ /* 0x000fe80000100a00 */
        /* <DEDUP_REMOVED lines=26> */
[----:B------:R-:W0:Y:S01]  /*7c80*/  LDSM.16.M88.4 R4, [R0+0x100] ;  /* 0x000100000004783b */ /* 0x000e220000000200 */
[----:B------:R-:W-:-:S03]  /*7c90*/  IMAD.MOV.U32 R62, RZ, RZ, R116 ;  /* 0x000000ffff3e7224 */ /* 0x000fc600078e0074 */
[----:B------:R-:W1:Y:S01]  /*7ca0*/  LDSM.16.M88.4 R12, [R0+0x200] ;  /* 0x00020000000c783b */ /* 0x000e620000000200 */
[----:B------:R-:W-:-:S03]  /*7cb0*/  IMAD.MOV.U32 R63, RZ, RZ, R108 ;  /* 0x000000ffff3f7224 */ /* 0x000fc600078e006c */
[----:B------:R-:W1:Y:S01]  /*7cc0*/  LDSM.16.M88.4 R8, [R0+0x300] ;  /* 0x000300000008783b */ /* 0x000e620000000200 */
[----:B0-----:R-:W-:-:S03]  /*7cd0*/  IMAD.MOV.U32 R116, RZ, RZ, R4 ;  /* 0x000000ffff747224 */ /* 0x001fc600078e0004 */
[----:B------:R-:W-:Y:S01]  /*7ce0*/  STL.64 [R1+0x7a8], R6 ;  /* 0x0007a80601007387 */ /* 0x000fe20000100a00 */
[----:B------:R-:W-:-:S03]  /*7cf0*/  IMAD.MOV.U32 R108, RZ, RZ, R5 ;  /* 0x000000ffff6c7224 */ /* 0x000fc600078e0005 */
[----:B------:R-:W0:Y:S04]  /*7d00*/  LDSM.16.M88.4 R4, [R0+0x400] ;  /* 0x000400000004783b */ /* 0x000e280000000200 */
[----:B-1----:R-:W-:Y:S04]  /*7d10*/  STL.64 [R1+0x790], R12 ;  /* 0x0007900c01007387 */ /* 0x002fe80000100a00 */
[----:B------:R-:W-:Y:S01]  /*7d20*/  STL.64 [R1+0x798], R14 ;  /* 0x0007980e01007387 */ /* 0x000fe20000100a00 */
[----:B------:R-:W-:-:S03]  /*7d30*/  IMAD.MOV.U32 R64, RZ, RZ, R91 ;  /* 0x000000ffff407224 */ /* 0x000fc600078e005b */
[----:B------:R-:W-:Y:S01]  /*7d40*/  STL.64 [R1+0x780], R8 ;  /* 0x0007800801007387 */ /* 0x000fe20000100a00 */
[----:B------:R-:W-:-:S03]  /*7d50*/  IMAD.MOV.U32 R65, RZ, RZ, R90 ;  /* 0x000000ffff417224 */ /* 0x000fc600078e005a */
[----:B------:R-:W-:Y:S01]  /*7d60*/  STL.64 [R1+0x788], R10 ;  /* 0x0007880a01007387 */ /* 0x000fe20000100a00 */
[----:B------:R-:W-:Y:S02]  /*7d70*/  IMAD.MOV.U32 R66, RZ, RZ, R89 ;  /* 0x000000ffff427224 */ /* 0x000fe400078e0059 */
[----:B------:R-:W-:Y:S01]  /*7d80*/  IMAD.MOV.U32 R67, RZ, RZ, R88 ;  /* 0x000000ffff437224 */ /* 0x000fe200078e0058 */
[----:B------:R-:W1:Y:S04]  /*7d90*/  LDSM.16.M88.4 R12, [R0+0x500] ;  /* 0x00050000000c783b */ /* 0x000e680000000200 */
[----:B------:R-:W-:Y:S04]  /*7da0*/  LDSM.16.M88.4 R88, [R0] ;  /* 0x000000000058783b */ /* 0x000fe80000000200 */
[----:B------:R-:W1:Y:S04]  /*7db0*/  LDSM.16.M88.4 R8, [R0+0x600] ;  /* 0x000600000008783b */ /* 0x000e680000000200 */
[----:B0-----:R-:W-:Y:S04]  /*7dc0*/  STL.64 [R1+0x770], R4 ;  /* 0x0007700401007387 */ /* 0x001fe80000100a00 */
[----:B------:R-:W-:Y:S04]  /*7dd0*/  STL.64 [R1+0x778], R6 ;  /* 0x0007780601007387 */ /* 0x000fe80000100a00 */
[----:B------:R-:W0:Y:S01]  /*7de0*/  LDSM.16.M88.4 R4, [R0+0x700] ;  /* 0x000700000004783b */ /* 0x000e220000000200 */
[----:B------:R-:W-:Y:S06]  /*7df0*/  BAR.SYNC.DEFER_BLOCKING 0x0 ;  /* 0x0000000000007b1d */ /* 0x000fec0000010000 */
[----:B-1----:R-:W-:Y:S04]  /*7e00*/  STL.64 [R1+0x760], R12 ;  /* 0x0007600c01007387 */ /* 0x002fe80000100a00 */
[----:B------:R-:W-:Y:S04]  /*7e10*/  STL.64 [R1+0x768], R14 ;  /* 0x0007680e01007387 */ /* 0x000fe80000100a00 */
[----:B------:R-:W-:Y:S04]  /*7e20*/  STL.64 [R1+0x7c0], R8 ;  /* 0x0007c00801007387 */ /* 0x000fe80000100a00 */
[----:B------:R-:W-:Y:S04]  /*7e30*/  STL.64 [R1+0x7c8], R10 ;  /* 0x0007c80a01007387 */ /* 0x000fe80000100a00 */
[----:B0-----:R-:W-:Y:S04]  /*7e40*/  STL.64 [R1+0x7b0], R4 ;  /* 0x0007b00401007387 */ /* 0x001fe80000100a00 */
[----:B------:R-:W-:Y:S04]  /*7e50*/  STL.64 [R1+0x7b8], R6 ;  /* 0x0007b80601007387 */ /* 0x000fe80000100a00 */
[----:B--2---:R-:W-:Y:S04]  /*7e60*/  STS.128 [R2+UR12], R36 ;  /* 0x0000002402007988 */ /* 0x004fe80008000c0c */
[----:B---3--:R-:W-:Y:S04]  /*7e70*/  STS.128 [R102+UR12], R40 ;  /* 0x0000002866007988 */ /* 0x008fe80008000c0c */
[----:B----4-:R-:W-:Y:S04]  /*7e80*/  STS.128 [R101+UR12], R44 ;  /* 0x0000002c65007988 */ /* 0x010fe80008000c0c */
[----:B-----5:R-:W-:Y:S04]  /*7e90*/  STS.128 [R100+UR12], R48 ;  /* 0x0000003064007988 */ /* 0x020fe80008000c0c */
[----:B------:R-:W-:Y:S04]  /*7ea0*/  STS.128 [R99+UR12], R52 ;  /* 0x0000003463007988 */ /* 0x000fe80008000c0c */
[----:B------:R-:W-:Y:S04]  /*7eb0*/  STS.128 [R98+UR12], R56 ;  /* 0x0000003862007988 */ /* 0x000fe80008000c0c */
[----:B------:R-:W-:Y:S04]  /*7ec0*/  STS.128 [R97+UR12], R60 ;  /* 0x0000003c61007988 */ /* 0x000fe80008000c0c */
[----:B------:R0:W-:Y:S01]  /*7ed0*/  STS.128 [R96+UR12], R64 ;  /* 0x0000004060007988 */ /* 0x0001e20008000c0c */
[----:B------:R-:W-:Y:S06]  /*7ee0*/  BAR.SYNC.DEFER_BLOCKING 0x0 ;  /* 0x0000000000007b1d */ /* 0x000fec0000010000 */
[----:B0-----:R-:W2:Y:S04]  /*7ef0*/  LDL.LU.64 R66, [R1+0xf48] ;  /* 0x000f480001427983 */ /* 0x001ea80000300a00 */
[----:B------:R-:W3:Y:S04]  /*7f00*/  LDL.LU.64 R64, [R1+0xf40] ;  /* 0x000f400001407983 */ /* 0x000ee80000300a00 */
[----:B------:R-:W4:Y:S04]  /*7f10*/  LDL.LU.64 R62, [R1+0xf38] ;  /* 0x000f3800013e7983 */ /* 0x000f280000300a00 */
[----:B------:R-:W0:Y:S04]  /*7f20*/  LDSM.16.M88.4 R72, [R0] ;  /* 0x000000000048783b */ /* 0x000e280000000200 */
[----:B------:R-:W5:Y:S04]  /*7f30*/  LDL.LU.64 R60, [R1+0xf30] ;  /* 0x000f3000013c7983 */ /* 0x000f680000300a00 */
[----:B------:R-:W2:Y:S04]  /*7f40*/  LDL.LU.64 R58, [R1+0xf28] ;  /* 0x000f2800013a7983 */ /* 0x000ea80000300a00 */
        /* <DEDUP_REMOVED lines=27> */
[----:B0-----:R-:W-:Y:S04]  /*8100*/  STL.64 [R1+0x750], R72 ;  /* 0x0007504801007387 */ /* 0x001fe80000100a00 */
[----:B------:R-:W-:Y:S04]  /*8110*/  STL.64 [R1+0x758], R74 ;  /* 0x0007584a01007387 */ /* 0x000fe80000100a00 */
[----:B------:R-:W0:Y:S04]  /*8120*/  LDSM.16.M88.4 R72, [R0+0x100] ;  /* 0x000100000048783b */ /* 0x000e280000000200 */
        /* <DEDUP_REMOVED lines=17> */
[----:B------:R-:W0:Y:S01]  /*8240*/  LDSM.16.M88.4 R72, [R0+0x700] ;  /* 0x000700000048783b */ /* 0x000e220000000200 */
[----:B------:R-:W-:Y:S06]  /*8250*/  BAR.SYNC.DEFER_BLOCKING 0x0 ;  /* 0x0000000000007b1d */ /* 0x000fec0000010000 */
[----:B0-----:R-:W-:Y:S04]  /*8260*/  STL.64 [R1+0x6e0], R72 ;  /* 0x0006e04801007387 */ /* 0x001fe80000100a00 */
[----:B------:R-:W-:Y:S04]  /*8270*/  STL.64 [R1+0x6e8], R74 ;  /* 0x0006e84a01007387 */ /* 0x000fe80000100a00 */
[----:B--2---:R-:W-:Y:S04]  /*8280*/  STL.64 [R1+0xe48], R66 ;  /* 0x000e484201007387 */ /* 0x004fe80000100a00 */
[----:B---3--:R-:W-:Y:S04]  /*8290*/  STL.64 [R1+0xe40], R64 ;  /* 0x000e404001007387 */ /* 0x008fe80000100a00 */
[----:B----4-:R-:W-:Y:S04]  /*82a0*/  STL.64 [R1+0xe38], R62 ;  /* 0x000e383e01007387 */ /* 0x010fe80000100a00 */
[----:B-----5:R-:W-:Y:S04]  /*82b0*/  STL.64 [R1+0xe30], R60 ;  /* 0x000e303c01007387 */ /* 0x020fe80000100a00 */
        /* <DEDUP_REMOVED lines=11> */
[----:B------:R0:W-:Y:S04]  /*8370*/  STS.128 [R2+UR12], R4 ;  /* 0x0000000402007988 */ /* 0x0001e80008000c0c */
[----:B------:R-:W-:Y:S04]  /*8380*/  STL.64 [R1+0xdd0], R36 ;  /* 0x000dd02401007387 */ /* 0x000fe80000100a00 */
[----:B------:R1:W-:Y:S04]  /*8390*/  STS.128 [R102+UR12], R8 ;  /* 0x0000000866007988 */ /* 0x0003e80008000c0c */
[----:B0-----:R-:W2:Y:S04]  /*83a0*/  LDL.LU R4, [R1+0x100] ;  /* 0x0001000001047983 */ /* 0x001ea80000300800 */
[----:B------:R-:W2:Y:S04]  /*83b0*/  LDL.LU R5, [R1+0x104] ;  /* 0x0001040001057983 */ /* 0x000ea80000300800 */
[----:B------:R-:W2:Y:S04]  /*83c0*/  LDL.LU R6, [R1+0x108] ;  /* 0x0001080001067983 */ /* 0x000ea80000300800 */
[----:B------:R-:W2:Y:S04]  /*83d0*/  LDL.LU R7, [R1+0x10c] ;  /* 0x00010c0001077983 */ /* 0x000ea80000300800 */
[----:B-1----:R-:W3:Y:S04]  /*83e0*/  LDL.LU R8, [R1+0x110] ;  /* 0x0001100001087983 */ /* 0x002ee80000300800 */
[----:B------:R-:W3:Y:S04]  /*83f0*/  LDL.LU R9, [R1+0x114] ;  /* 0x0001140001097983 */ /* 0x000ee80000300800 */
[----:B------:R-:W3:Y:S04]  /*8400*/  LDL.LU R10, [R1+0x118] ;  /* 0x00011800010a7983 */ /* 0x000ee80000300800 */
[----:B------:R0:W-:Y:S04]  /*8410*/  STS.128 [R101+UR12], R12 ;  /* 0x0000000c65007988 */ /* 0x0001e80008000c0c */
[----:B------:R-:W3:Y:S04]  /*8420*/  LDL.LU R11, [R1+0x11c] ;  /* 0x00011c00010b7983 */ /* 0x000ee80000300800 */
[----:B------:R1:W-:Y:S04]  /*8430*/  STS.128 [R100+UR12], R16 ;  /* 0x0000001064007988 */ /* 0x0003e80008000c0c */
[----:B0-----:R-:W4:Y:S04]  /*8440*/  LDL.LU R12, [R1+0x120] ;  /* 0x00012000010c7983 */ /* 0x001f280000300800 */
[----:B------:R-:W4:Y:S04]  /*8450*/  LDL.LU R13, [R1+0x124] ;  /* 0x00012400010d7983 */ /* 0x000f280000300800 */
[----:B------:R-:W4:Y:S04]  /*8460*/  LDL.LU R14, [R1+0x128] ;  /* 0x00012800010e7983 */ /* 0x000f280000300800 */
[----:B------:R-:W4:Y:S04]  /*8470*/  LDL.LU R15, [R1+0x12c] ;  /* 0x00012c00010f7983 */ /* 0x000f280000300800 */
[----:B-1----:R-:W5:Y:S04]  /*8480*/  LDL.LU R16, [R1+0x130] ;  /* 0x0001300001107983 */ /* 0x002f680000300800 */
[----:B------:R-:W5:Y:S04]  /*8490*/  LDL.LU R17, [R1+0x134] ;  /* 0x0001340001117983 */ /* 0x000f680000300800 */
[----:B------:R-:W5:Y:S04]  /*84a0*/  LDL.LU R18, [R1+0x138] ;  /* 0x0001380001127983 */ /* 0x000f680000300800 */
[----:B------:R0:W-:Y:S04]  /*84b0*/  STS.128 [R99+UR12], R20 ;  /* 0x0000001463007988 */ /* 0x0001e80008000c0c */
[----:B------:R-:W5:Y:S04]  /*84c0*/  LDL.LU R19, [R1+0x13c] ;  /* 0x00013c0001137983 */ /* 0x000f680000300800 */
[----:B------:R1:W-:Y:S04]  /*84d0*/  STS.128 [R98+UR12], R24 ;  /* 0x0000001862007988 */ /* 0x0003e80008000c0c */
[----:B0-----:R-:W5:Y:S04]  /*84e0*/  LDL.LU R20, [R1+0x140] ;  /* 0x0001400001147983 */ /* 0x001f680000300800 */
[----:B------:R-:W5:Y:S04]  /*84f0*/  LDL.LU R21, [R1+0x144] ;  /* 0x0001440001157983 */ /* 0x000f680000300800 */
[----:B------:R-:W5:Y:S04]  /*8500*/  LDL.LU R22, [R1+0x148] ;  /* 0x0001480001167983 */ /* 0x000f680000300800 */
[----:B------:R-:W5:Y:S04]  /*8510*/  LDL.LU R23, [R1+0x14c] ;  /* 0x00014c0001177983 */ /* 0x000f680000300800 */
[----:B-1----:R-:W5:Y:S04]  /*8520*/  LDL.LU R24, [R1+0x150] ;  /* 0x0001500001187983 */ /* 0x002f680000300800 */
[----:B------:R-:W5:Y:S04]  /*8530*/  LDL.LU R25, [R1+0x154] ;  /* 0x0001540001197983 */ /* 0x000f680000300800 */
[----:B------:R-:W5:Y:S04]  /*8540*/  LDL.LU R26, [R1+0x158] ;  /* 0x00015800011a7983 */ /* 0x000f680000300800 */
[----:B------:R0:W-:Y:S04]  /*8550*/  STS.128 [R97+UR12], R28 ;  /* 0x0000001c61007988 */ /* 0x0001e80008000c0c */
[----:B------:R-:W5:Y:S04]  /*8560*/  LDL.LU R27, [R1+0x15c] ;  /* 0x00015c00011b7983 */ /* 0x000f680000300800 */
[----:B0-----:R-:W5:Y:S04]  /*8570*/  LDL.LU R28, [R1+0x160] ;  /* 0x00016000011c7983 */ /* 0x001f680000300800 */
[----:B------:R-:W5:Y:S04]  /*8580*/  LDL.LU R29, [R1+0x164] ;  /* 0x00016400011d7983 */ /* 0x000f680000300800 */
[----:B------:R-:W-:Y:S01]  /*8590*/  STS.128 [R96+UR12], R32 ;  /* 0x0000002060007988 */ /* 0x000fe20008000c0c */
[----:B------:R-:W-:Y:S06]  /*85a0*/  BAR.SYNC.DEFER_BLOCKING 0x0 ;  /* 0x0000000000007b1d */ /* 0x000fec0000010000 */
        /* <DEDUP_REMOVED lines=10> */
[----:B------:R-:W-:Y:S04]  /*8650*/  STL.64 [R1+0x6a8], R46 ;  /* 0x0006a82e01007387 */ /* 0x000fe80000100a00 */
[----:B------:R-:W1:Y:S04]  /*8660*/  LDSM.16.M88.4 R44, [R0+0x500] ;  /* 0x00050000002c783b */ /* 0x000e680000000200 */
[----:B------:R-:W-:Y:S04]  /*8670*/  STL.64 [R1+0x690], R40 ;  /* 0x0006902801007387 */ /* 0x000fe80000100a00 */
[----:B------:R-:W-:Y:S04]  /*8680*/  STL.64 [R1+0x698], R42 ;  /* 0x0006982a01007387 */ /* 0x000fe80000100a00 */
[----:B------:R-:W1:Y:S04]  /*8690*/  LDSM.16.M88.4 R40, [R0+0x600] ;  /* 0x000600000028783b */ /* 0x000e680000000200 */
[----:B0-----:R-:W-:Y:S04]  /*86a0*/  STL.64 [R1+0x680], R36 ;  /* 0x0006802401007387 */ /* 0x001fe80000100a00 */
[----:B------:R-:W-:Y:S04]  /*86b0*/  STL.64 [R1+0x688], R38 ;  /* 0x0006882601007387 */ /* 0x000fe80000100a00 */
[----:B------:R-:W0:Y:S04]  /*86c0*/  LDSM.16.M88.4 R36, [R0+0x700] ;  /* 0x000700000024783b */ /* 0x000e280000000200 */
[----:B-1----:R-:W-:Y:S04]  /*86d0*/  STL.64 [R1+0x670], R44 ;  /* 0x0006702c01007387 */ /* 0x002fe80000100a00 */
[----:B------:R1:W-:Y:S04]  /*86e0*/  STL.64 [R1+0x678], R46 ;  /* 0x0006782e01007387 */ /* 0x0003e80000100a00 */
[----:B------:R-:W-:Y:S04]  /*86f0*/  STL.64 [R1+0x6d0], R40 ;  /* 0x0006d02801007387 */ /* 0x000fe80000100a00 */
        /* <DEDUP_REMOVED lines=15> */
[----:B------:R-:W5:Y:S04]  /*87f0*/  LDL.LU.64 R42, [R1+0xde8] ;  /* 0x000de800012a7983 */ /* 0x000f680000300a00 */
[----:B------:R-:W5:Y:S04]  /*8800*/  LDL.LU.64 R40, [R1+0xde0] ;  /* 0x000de00001287983 */ /* 0x000f680000300a00 */
[----:B0-----:R-:W5:Y:S04]  /*8810*/  LDL.LU.64 R38, [R1+0xdd8] ;  /* 0x000dd80001267983 */ /* 0x001f680000300a00 */
[----:B------:R-:W5:Y:S01]  /*8820*/  LDL.LU.64 R36, [R1+0xdd0] ;  /* 0x000dd00001247983 */ /* 0x000f620000300a00 */
[----:B------:R-:W-:-:S02]  /*8830*/  IMAD.MOV.U32 R32, RZ, RZ, R87 ;  /* 0x000000ffff207224 */ /* 0x000fc400078e0057 */
[----:B------:R-:W-:Y:S02]  /*8840*/  IMAD.MOV.U32 R33, RZ, RZ, R86 ;  /* 0x000000ffff217224 */ /* 0x000fe400078e0056 */
[----:B------:R-:W-:Y:S02]  /*8850*/  IMAD.MOV.U32 R34, RZ, RZ, R85 ;  /* 0x000000ffff227224 */ /* 0x000fe400078e0055 */
[----:B------:R-:W-:Y:S02]  /*8860*/  IMAD.MOV.U32 R35, RZ, RZ, R84 ;  /* 0x000000ffff237224 */ /* 0x000fe400078e0054 */
[----:B------:R-:W-:Y:S01]  /*8870*/  LDSM.16.M88.4 R84, [R0] ;  /* 0x000000000054783b */ /* 0x000fe20000000200 */
[----:B------:R-:W-:Y:S06]  /*8880*/  BAR.SYNC.DEFER_BLOCKING 0x0 ;  /* 0x0000000000007b1d */ /* 0x000fec0000010000 */
[----:B--2---:R-:W-:Y:S04]  /*8890*/  STS.128 [R2+UR12], R4 ;  /* 0x0000000402007988 */ /* 0x004fe80008000c0c */
        /* <DEDUP_REMOVED lines=10> */
[----:B------:R-:W2:Y:S04]  /*8940*/  LDSM.16.M88.4 R12, [R0+0x200] ;  /* 0x00020000000c783b */ /* 0x000ea80000000200 */
[----:B0-----:R-:W-:Y:S04]  /*8950*/  STL.64 [R1+0x660], R8 ;  /* 0x0006600801007387 */ /* 0x001fe80000100a00 */
[----:B------:R-:W-:Y:S04]  /*8960*/  STL.64 [R1+0x668], R10 ;  /* 0x0006680a01007387 */ /* 0x000fe80000100a00 */
        /* <DEDUP_REMOVED lines=14> */
[----:B------:R-:W-:Y:S01]  /*8a50*/  STL.64 [R1+0x618], R14 ;  /* 0x0006180e01007387 */ /* 0x000fe20000100a00 */
[----:B------:R-:W-:Y:S06]  /*8a60*/  BAR.SYNC.DEFER_BLOCKING 0x0 ;  /* 0x0000000000007b1d */ /* 0x000fec0000010000 */
[----:B0-----:R-:W-:Y:S04]  /*8a70*/  STL.64 [R1+0x600], R8 ;  /* 0x0006000801007387 */ /* 0x001fe80000100a00 */
[----:B------:R-:W-:Y:S04]  /*8a80*/  STL.64 [R1+0x608], R10 ;  /* 0x0006080a01007387 */ /* 0x000fe80000100a00 */
[----:B-1----:R0:W-:Y:S04]  /*8a90*/  STL.64 [R1+0x5f0], R4 ;  /* 0x0005f00401007387 */ /* 0x0021e80000100a00 */
[----:B------:R1:W-:Y:S04]  /*8aa0*/  STL.64 [R1+0x5f8], R6 ;  /* 0x0005f80601007387 */ /* 0x0003e80000100a00 */
[----:B0-----:R-:W2:Y:S04]  /*8ab0*/  LDL.LU R4, [R1+0x3f0] ;  /* 0x0003f00001047983 */ /* 0x001ea80000300800 */
[----:B------:R-:W2:Y:S04]  /*8ac0*/  LDL.LU R5, [R1+0x3f4] ;  /* 0x0003f40001057983 */ /* 0x000ea80000300800 */
[----:B-1----:R-:W3:Y:S04]  /*8ad0*/  LDL.LU R6, [R1+0x3f8] ;  /* 0x0003f80001067983 */ /* 0x002ee80000300800 */
[----:B------:R-:W3:Y:S04]  /*8ae0*/  LDL.LU R7, [R1+0x3fc] ;  /* 0x0003fc0001077983 */ /* 0x000ee80000300800 */
[----:B------:R-:W4:Y:S04]  /*8af0*/  LDL.LU R8, [R1+0x400] ;  /* 0x0004000001087983 */ /* 0x000f280000300800 */
[----:B------:R-:W4:Y:S04]  /*8b00*/  LDL.LU R9, [R1+0x404] ;  /* 0x0004040001097983 */ /* 0x000f280000300800 */
[----:B------:R-:W5:Y:S04]  /*8b10*/  LDL.LU R10, [R1+0x408] ;  /* 0x00040800010a7983 */ /* 0x000f680000300800 */
[----:B------:R-:W5:Y:S04]  /*8b20*/  LDL.LU R11, [R1+0x40c] ;  /* 0x00040c00010b7983 */ /* 0x000f680000300800 */
[----:B------:R-:W2:Y:S04]  /*8b30*/  LDL.LU R12, [R1+0x410] ;  /* 0x00041000010c7983 */ /* 0x000ea80000300800 */
        /* <DEDUP_REMOVED lines=94> */
[----:B---3--:R-:W-:Y:S04]  /*9120*/  STL.64 [R1+0xcd8], R6 ;  /* 0x000cd80601007387 */ /* 0x008fe80000100a00 */
        /* <DEDUP_REMOVED lines=122> */
[----:B------:R0:W-:Y:S04]  /*98d0*/  STL.64 [R1+0x4f8], R74 ;  /* 0x0004f84a01007387 */ /* 0x0001e80000100a00 */
[----:B0-----:R-:W5:Y:S04]  /*98e0*/  LDL.LU.64 R74, [R1+0xcc8] ;  /* 0x000cc800014a7983 */ /* 0x001f680000300a00 */
[----:B------:R-:W5:Y:S04]  /*98f0*/  LDL.LU.64 R72, [R1+0xcc0] ;  /* 0x000cc00001487983 */ /* 0x000f680000300a00 */
        /* <DEDUP_REMOVED lines=18> */
[----:B0-----:R-:W2:Y:S04]  /*9a20*/  LDL.LU R4, [R1] ;  /* 0x0000000001047983 */ /* 0x001ea80000300800 */
        /* <DEDUP_REMOVED lines=65> */
[----:B------:R-:W2:Y:S04]  /*9e40*/  LDSM.16.M88.4 R8, [R0] ;  /* 0x000000000008783b */ /* 0x000ea80000000200 */
[----:B------:R-:W3:Y:S04]  /*9e50*/  LDSM.16.M88.4 R4, [R0+0x100] ;  /* 0x000100000004783b */ /* 0x000ee80000000200 */
        /* <DEDUP_REMOVED lines=18> */
[----:B----4-:R-:W4:Y:S04]  /*9f80*/  LDL.LU.64 R42, [R1+0xc58] ;  /* 0x000c5800012a7983 */ /* 0x010f280000300a00 */
[----:B------:R-:W4:Y:S04]  /*9f90*/  LDL.LU.64 R40, [R1+0xc50] ;  /* 0x000c500001287983 */ /* 0x000f280000300a00 */
[----:B0-----:R-:W4:Y:S04]  /*9fa0*/  LDL.LU.64 R38, [R1+0xc48] ;  /* 0x000c480001267983 */ /* 0x001f280000300a00 */
[----:B------:R-:W4:Y:S04]  /*9fb0*/  LDL.LU.64 R36, [R1+0xc40] ;  /* 0x000c400001247983 */ /* 0x000f280000300a00 */
[----:B------:R-:W0:Y:S04]  /*9fc0*/  LDSM.16.M88.4 R12, [R0+0x200] ;  /* 0x00020000000c783b */ /* 0x000e280000000200 */
[----:B--2---:R-:W-:Y:S04]  /*9fd0*/  STL.64 [R1+0x2a0], R8 ;  /* 0x0002a00801007387 */ /* 0x004fe80000100a00 */
[----:B------:R-:W-:Y:S04]  /*9fe0*/  STL.64 [R1+0x2a8], R10 ;  /* 0x0002a80a01007387 */ /* 0x000fe80000100a00 */
[----:B------:R-:W1:Y:S04]  /*9ff0*/  LDSM.16.M88.4 R8, [R0+0x300] ;  /* 0x000300000008783b */ /* 0x000e680000000200 */
[----:B---3--:R-:W-:Y:S04]  /*a000*/  STL.64 [R1+0x290], R4 ;  /* 0x0002900401007387 */ /* 0x008fe80000100a00 */
        /* <DEDUP_REMOVED lines=10> */
[----:B------:R-:W2:Y:S01]  /*a0b0*/  LDSM.16.M88.4 R4, [R0+0x700] ;  /* 0x000700000004783b */ /* 0x000ea20000000200 */
[----:B------:R-:W-:Y:S06]  /*a0c0*/  BAR.SYNC.DEFER_BLOCKING 0x0 ;  /* 0x0000000000007b1d */ /* 0x000fec0000010000 */
[----:B0-----:R-:W-:Y:S04]  /*a0d0*/  STL.64 [R1+0x250], R12 ;  /* 0x0002500c01007387 */ /* 0x001fe80000100a00 */
[----:B------:R-:W-:Y:S04]  /*a0e0*/  STL.64 [R1+0x258], R14 ;  /* 0x0002580e01007387 */ /* 0x000fe80000100a00 */
[----:B-1----:R-:W-:Y:S04]  /*a0f0*/  STL.64 [R1+0x240], R8 ;  /* 0x0002400801007387 */ /* 0x002fe80000100a00 */
[----:B------:R-:W-:Y:S04]  /*a100*/  STL.64 [R1+0x248], R10 ;  /* 0x0002480a01007387 */ /* 0x000fe80000100a00 */
[----:B--2---:R0:W-:Y:S04]  /*a110*/  STL.64 [R1+0x230], R4 ;  /* 0x0002300401007387 */ /* 0x0041e80000100a00 */
[----:B------:R1:W-:Y:S04]  /*a120*/  STL.64 [R1+0x238], R6 ;  /* 0x0002380601007387 */ /* 0x0003e80000100a00 */
[----:B0-----:R-:W2:Y:S04]  /*a130*/  LDL.LU R4, [R1+0x300] ;  /* 0x0003000001047983 */ /* 0x001ea80000300800 */
[----:B------:R-:W2:Y:S04]  /*a140*/  LDL.LU R5, [R1+0x304] ;  /* 0x0003040001057983 */ /* 0x000ea80000300800 */
[----:B-1----:R-:W3:Y:S04]  /*a150*/  LDL.LU R6, [R1+0x308] ;  /* 0x0003080001067983 */ /* 0x002ee80000300800 */
[----:B------:R-:W3:Y:S04]  /*a160*/  LDL.LU R7, [R1+0x30c] ;  /* 0x00030c0001077983 */ /* 0x000ee80000300800 */
        /* <DEDUP_REMOVED lines=28> */
[----:B----4-:R-:W-:Y:S04]  /*a330*/  STS.128 [R2+UR12], R36 ;  /* 0x0000002402007988 */ /* 0x010fe80008000c0c */
[----:B------:R-:W-:Y:S04]  /*a340*/  STS.128 [R102+UR12], R40 ;  /* 0x0000002866007988 */ /* 0x000fe80008000c0c */
[----:B-----5:R-:W-:Y:S04]  /*a350*/  STS.128 [R101+UR12], R44 ;  /* 0x0000002c65007988 */ /* 0x020fe80008000c0c */
[----:B------:R0:W-:Y:S04]  /*a360*/  STS.128 [R100+UR12], R48 ;  /* 0x0000003064007988 */ /* 0x0001e80008000c0c */
[----:B------:R1:W-:Y:S04]  /*a370*/  STS.128 [R99+UR12], R52 ;  /* 0x0000003463007988 */ /* 0x0003e80008000c0c */
[----:B------:R4:W-:Y:S04]  /*a380*/  STS.128 [R98+UR12], R56 ;  /* 0x0000003862007988 */ /* 0x0009e80008000c0c */
[----:B------:R-:W-:Y:S04]  /*a390*/  STS.128 [R97+UR12], R60 ;  /* 0x0000003c61007988 */ /* 0x000fe80008000c0c */
[----:B------:R-:W-:Y:S01]  /*a3a0*/  STS.128 [R96+UR12], R64 ;  /* 0x0000004060007988 */ /* 0x000fe20008000c0c */
[----:B0-----:R-:W-:-:S02]  /*a3b0*/  IMAD.MOV.U32 R50, RZ, RZ, R119 ;  /* 0x000000ffff327224 */ /* 0x001fc400078e0077 */
[----:B------:R-:W-:Y:S02]  /*a3c0*/  IMAD.MOV.U32 R51, RZ, RZ, R124 ;  /* 0x000000ffff337224 */ /* 0x000fe400078e007c */
[----:B-1----:R-:W-:Y:S02]  /*a3d0*/  IMAD.MOV.U32 R52, RZ, RZ, R125 ;  /* 0x000000ffff347224 */ /* 0x002fe400078e007d */
[----:B----4-:R-:W-:Y:S02]  /*a3e0*/  IMAD.MOV.U32 R57, RZ, RZ, R111 ;  /* 0x000000ffff397224 */ /* 0x010fe400078e006f */
[----:B------:R-:W-:Y:S01]  /*a3f0*/  IMAD.MOV.U32 R59, RZ, RZ, R104 ;  /* 0x000000ffff3b7224 */ /* 0x000fe200078e0068 */
        /* <DEDUP_REMOVED lines=15> */
[----:B---3--:R-:W-:Y:S04]  /*a4f0*/  STL.64 [R1+0xbb8], R6 ;  /* 0x000bb80601007387 */ /* 0x008fe80000100a00 */
[----:B------:R-:W-:Y:S04]  /*a500*/  STL.64 [R1+0xbb0], R4 ;  /* 0x000bb00401007387 */ /* 0x000fe80000100a00 */
[----:B------:R-:W2:Y:S04]  /*a510*/  LDL.LU R36, [R1+0x80] ;  /* 0x0000800001247983 */ /* 0x000ea80000300800 */
        /* <DEDUP_REMOVED lines=13> */
[----:B------:R-:W0:Y:S04]  /*a5f0*/  LDSM.16.M88.4 R4, [R0+0x100] ;  /* 0x000100000004783b */ /* 0x000e280000000200 */
[----:B------:R-:W5:Y:S04]  /*a600*/  LDL.LU R119, [R1+0xc38] ;  /* 0x000c380001777983 */ /* 0x000f680000300800 */
[----:B------:R-:W1:Y:S04]  /*a610*/  LDSM.16.M88.4 R12, [R0+0x200] ;  /* 0x00020000000c783b */ /* 0x000e680000000200 */
[----:B------:R-:W5:Y:S04]  /*a620*/  LDL.LU R124, [R1+0xc34] ;  /* 0x000c3400017c7983 */ /* 0x000f680000300800 */
[----:B------:R-:W5:Y:S04]  /*a630*/  LDL.LU R125, [R1+0xc30] ;  /* 0x000c3000017d7983 */ /* 0x000f680000300800 */
        /* <DEDUP_REMOVED lines=39> */
[----:B------:R-:W-:Y:S01]  /*a8b0*/  LDSM.16.M88.4 R68, [R0] ;  /* 0x000000000044783b */ /* 0x000fe20000000200 */
[----:B------:R-:W-:Y:S01]  /*a8c0*/  BAR.SYNC.DEFER_BLOCKING 0x0 ;  /* 0x0000000000007b1d */ /* 0x000fe20000010000 */
        /* <DEDUP_REMOVED lines=9> */
[----:B------:R-:W-:Y:S01]  /*a960*/  IMAD.MOV.U32 R64, RZ, RZ, R76 ;  /* 0x000000ffff407224 */ /* 0x000fe200078e004c */
        /* <DEDUP_REMOVED lines=26> */
[----:B------:R-:W1:Y:S01]  /*ab10*/  LDSM.16.M88.4 R36, [R0+0x700] ;  /* 0x000700000024783b */ /* 0x000e620000000200 */
[----:B------:R-:W-:Y:S06]  /*ab20*/  BAR.SYNC.DEFER_BLOCKING 0x0 ;  /* 0x0000000000007b1d */ /* 0x000fec0000010000 */
[----:B--2---:R-:W-:Y:S04]  /*ab30*/  STL.64 [R1+0x160], R44 ;  /* 0x0001602c01007387 */ /* 0x004fe80000100a00 */
[----:B------:R2:W-:Y:S04]  /*ab40*/  STL.64 [R1+0x168], R46 ;  /* 0x0001682e01007387 */ /* 0x0005e80000100a00 */
[----:B0-----:R-:W-:Y:S04]  /*ab50*/  STL.64 [R1+0x150], R40 ;  /* 0x0001502801007387 */ /* 0x001fe80000100a00 */
[----:B------:R-:W-:Y:S04]  /*ab60*/  STS.128 [R2+UR12], R4 ;  /* 0x0000000402007988 */ /* 0x000fe80008000c0c */
[----:B------:R-:W-:Y:S04]  /*ab70*/  STS.128 [R102+UR12], R8 ;  /* 0x0000000866007988 */ /* 0x000fe80008000c0c */
[----:B------:R-:W-:Y:S04]  /*ab80*/  STS.128 [R101+UR12], R12 ;  /* 0x0000000c65007988 */ /* 0x000fe80008000c0c */
[----:B------:R-:W-:Y:S04]  /*ab90*/  STS.128 [R100+UR12], R16 ;  /* 0x0000001064007988 */ /* 0x000fe80008000c0c */
[----:B------:R-:W-:Y:S04]  /*aba0*/  STS.128 [R99+UR12], R20 ;  /* 0x0000001463007988 */ /* 0x000fe80008000c0c */
[----:B------:R-:W-:Y:S04]  /*abb0*/  STS.128 [R98+UR12], R24 ;  /* 0x0000001862007988 */ /* 0x000fe80008000c0c */
[----:B------:R-:W-:Y:S04]  /*abc0*/  STS.128 [R97+UR12], R28 ;  /* 0x0000001c61007988 */ /* 0x000fe80008000c0c */
[----:B------:R-:W-:Y:S01]  /*abd0*/  STS.128 [R96+UR12], R32 ;  /* 0x0000002060007988 */ /* 0x000fe20008000c0c */
[----:B------:R-:W-:Y:S06]  /*abe0*/  BAR.SYNC.DEFER_BLOCKING 0x0 ;  /* 0x0000000000007b1d */ /* 0x000fec0000010000 */
[----:B------:R0:W-:Y:S04]  /*abf0*/  STL.64 [R1+0x158], R42 ;  /* 0x0001582a01007387 */ /* 0x0001e80000100a00 */
[----:B-1----:R-:W-:Y:S04]  /*ac00*/  STL.64 [R1+0x140], R36 ;  /* 0x0001402401007387 */ /* 0x002fe80000100a00 */
[----:B------:R1:W-:Y:S04]  /*ac10*/  STL.64 [R1+0x148], R38 ;  /* 0x0001482601007387 */ /* 0x0003e80000100a00 */
[----:B------:R-:W3:Y:S04]  /*ac20*/  LDL.LU.64 R66, [R1+0xba8] ;  /* 0x000ba80001427983 */ /* 0x000ee80000300a00 */
[----:B------:R-:W4:Y:S04]  /*ac30*/  LDL.LU.64 R64, [R1+0xba0] ;  /* 0x000ba00001407983 */ /* 0x000f280000300a00 */
[----:B------:R-:W5:Y:S04]  /*ac40*/  LDL.LU.64 R62, [R1+0xb98] ;  /* 0x000b9800013e7983 */ /* 0x000f680000300a00 */
[----:B------:R-:W3:Y:S04]  /*ac50*/  LDL.LU.64 R60, [R1+0xb90] ;  /* 0x000b9000013c7983 */ /* 0x000ee80000300a00 */
[----:B------:R-:W3:Y:S04]  /*ac60*/  LDL.LU.64 R58, [R1+0xb88] ;  /* 0x000b8800013a7983 */ /* 0x000ee80000300a00 */
[----:B------:R-:W3:Y:S04]  /*ac70*/  LDL.LU.64 R56, [R1+0xb80] ;  /* 0x000b800001387983 */ /* 0x000ee80000300a00 */
[----:B------:R-:W1:Y:S04]  /*ac80*/  LDSM.16.M88.4 R120, [R0+0x100] ;  /* 0x000100000078783b */ /* 0x000e680000000200 */
[----:B------:R-:W3:Y:S04]  /*ac90*/  LDL.LU.64 R54, [R1+0xb78] ;  /* 0x000b780001367983 */ /* 0x000ee80000300a00 */
[----:B------:R-:W3:Y:S04]  /*aca0*/  LDL.LU.64 R52, [R1+0xb70] ;  /* 0x000b700001347983 */ /* 0x000ee80000300a00 */
[----:B------:R-:W3:Y:S04]  /*acb0*/  LDL.LU.64 R50, [R1+0xb68] ;  /* 0x000b680001327983 */ /* 0x000ee80000300a00 */
[----:B------:R-:W3:Y:S04]  /*acc0*/  LDL.LU.64 R48, [R1+0xb60] ;  /* 0x000b600001307983 */ /* 0x000ee80000300a00 */
[----:B--2---:R-:W2:Y:S04]  /*acd0*/  LDL.LU.64 R46, [R1+0xb58] ;  /* 0x000b5800012e7983 */ /* 0x004ea80000300a00 */
[----:B------:R-:W2:Y:S04]  /*ace0*/  LDL.LU.64 R44, [R1+0xb50] ;  /* 0x000b5000012c7983 */ /* 0x000ea80000300a00 */
[----:B0-----:R-:W2:Y:S04]  /*acf0*/  LDL.LU.64 R42, [R1+0xb48] ;  /* 0x000b4800012a7983 */ /* 0x001ea80000300a00 */
[----:B------:R-:W2:Y:S04]  /*ad00*/  LDL.LU.64 R40, [R1+0xb40] ;  /* 0x000b400001287983 */ /* 0x000ea80000300a00 */
[----:B-1----:R-:W2:Y:S04]  /*ad10*/  LDL.LU.64 R38, [R1+0xb38] ;  /* 0x000b380001267983 */ /* 0x002ea80000300a00 */
        /* <DEDUP_REMOVED lines=13> */
[----:B------:R-:W2:Y:S01]  /*adf0*/  LDL.LU.64 R10, [R1+0xac8] ;  /* 0x000ac800010a7983 */ /* 0x000ea20000300a00 */
[----:B------:R-:W-:-:S03]  /*ae00*/  IMAD.MOV.U32 R110, RZ, RZ, R120 ;  /* 0x000000ffff6e7224 */ /* 0x000fc600078e0078 */
[----:B------:R-:W2:Y:S01]  /*ae10*/  LDL.LU.64 R8, [R1+0xac0] ;  /* 0x000ac00001087983 */ /* 0x000ea20000300a00 */
[----:B------:R-:W-:-:S03]  /*ae20*/  IMAD.MOV.U32 R103, RZ, RZ, R121 ;  /* 0x000000ffff677224 */ /* 0x000fc600078e0079 */
[----:B------:R-:W2:Y:S04]  /*ae30*/  LDL.LU.64 R6, [R1+0xab8] ;  /* 0x000ab80001067983 */ /* 0x000ea80000300a00 */
[----:B------:R-:W2:Y:S04]  /*ae40*/  LDL.LU.64 R4, [R1+0xab0] ;  /* 0x000ab00001047983 */ /* 0x000ea80000300a00 */
[----:B------:R-:W-:Y:S04]  /*ae50*/  STL.64 [R1+0x118], R122 ;  /* 0x0001187a01007387 */ /* 0x000fe80000100a00 */
[----:B------:R-:W0:Y:S04]  /*ae60*/  LDSM.16.M88.4 R120, [R0+0x200] ;  /* 0x000200000078783b */ /* 0x000e280000000200 */
[----:B------:R-:W-:Y:S04]  /*ae70*/  LDSM.16.M88.4 R76, [R0] ;  /* 0x00000000004c783b */ /* 0x000fe80000000200 */
        /* <DEDUP_REMOVED lines=18> */
[----:B0-----:R-:W2:Y:S04]  /*afa0*/  LDL.LU.64 R122, [R1+0xaa8] ;  /* 0x000aa800017a7983 */ /* 0x001ea80000300a00 */
[----:B------:R-:W2:Y:S04]  /*afb0*/  LDL.LU.64 R120, [R1+0xaa0] ;  /* 0x000aa00001787983 */ /* 0x000ea80000300a00 */
        /* <DEDUP_REMOVED lines=10> */
[----:B--2---:R-:W-:Y:S04]  /*b060*/  STL.64 [R1+0xa48], R46 ;  /* 0x000a482e01007387 */ /* 0x004fe80000100a00 */
        /* <DEDUP_REMOVED lines=30> */
[----:B------:R-:W-:Y:S04]  /*b250*/  STS.128 [R2+UR12], R4 ;  /* 0x0000000402007988 */ /* 0x000fe80008000c0c */
[----:B------:R-:W-:Y:S04]  /*b260*/  STS.128 [R102+UR12], R8 ;  /* 0x0000000866007988 */ /* 0x000fe80008000c0c */
[----:B------:R-:W-:Y:S04]  /*b270*/  STS.128 [R101+UR12], R12 ;  /* 0x0000000c65007988 */ /* 0x000fe80008000c0c */
[----:B------:R-:W-:Y:S04]  /*b280*/  STS.128 [R100+UR12], R16 ;  /* 0x0000001064007988 */ /* 0x000fe80008000c0c */
[----:B------:R-:W-:Y:S04]  /*b290*/  STS.128 [R99+UR12], R20 ;  /* 0x0000001463007988 */ /* 0x000fe80008000c0c */
[----:B------:R0:W-:Y:S04]  /*b2a0*/  STS.128 [R98+UR12], R24 ;  /* 0x0000001862007988 */ /* 0x0001e80008000c0c */
[----:B------:R-:W-:Y:S04]  /*b2b0*/  STS.128 [R97+UR12], R28 ;  /* 0x0000001c61007988 */ /* 0x000fe80008000c0c */
[----:B------:R-:W-:Y:S01]  /*b2c0*/  STS.128 [R96+UR12], R32 ;  /* 0x0000002060007988 */ /* 0x000fe20008000c0c */
[----:B------:R-:W-:Y:S01]  /*b2d0*/  BAR.SYNC.DEFER_BLOCKING 0x0 ;  /* 0x0000000000007b1d */ /* 0x000fe20000010000 */
[----:B------:R-:W-:-:S02]  /*b2e0*/  IMAD.MOV.U32 R61, RZ, RZ, R125 ;  /* 0x000000ffff3d7224 */ /* 0x000fc400078e007d */
[----:B------:R-:W-:Y:S02]  /*b2f0*/  IMAD.MOV.U32 R62, RZ, RZ, R124 ;  /* 0x000000ffff3e7224 */ /* 0x000fe400078e007c */
[----:B------:R-:W-:-:S03]  /*b300*/  IMAD.MOV.U32 R67, RZ, RZ, R119 ;  /* 0x000000ffff437224 */ /* 0x000fc600078e0077 */
[----:B0-----:R-:W0:Y:S08]  /*b310*/  LDC.64 R26, c[0x0][0x390] ;  /* 0x0000e400ff1a7b82 */ /* 0x001e300000000a00 */
[----:B------:R-:W1:Y:S08]  /*b320*/  LDC.64 R24, c[0x0][0x390] ;  /* 0x0000e400ff187b82 */ /* 0x000e700000000a00 */
[----:B------:R-:W0:Y:S01]  /*b330*/  LDC.64 R22, c[0x0][0x390] ;  /* 0x0000e400ff167b82 */ /* 0x000e220000000a00 */
[----:B------:R-:W1:Y:S04]  /*b340*/  LDSM.16.M88.4 R8, [R0] ;  /* 0x000000000008783b */ /* 0x000e680000000200 */
[----:B------:R-:W0:Y:S03]  /*b350*/  LDSM.16.M88.4 R4, [R0+0x100] ;  /* 0x000100000004783b */ /* 0x000e260000000200 */
[----:B------:R-:W2:Y:S01]  /*b360*/  LDC.64 R20, c[0x0][0x390] ;  /* 0x0000e400ff147b82 */ /* 0x000ea20000000a00 */
[----:B------:R-:W0:Y:S04]  /*b370*/  LDSM.16.M88.4 R12, [R0+0x200] ;  /* 0x00020000000c783b */ /* 0x000e280000000200 */
[----:B-1----:R-:W-:Y:S04]  /*b380*/  STL.64 [R1+0xc0], R8 ;  /* 0x0000c00801007387 */ /* 0x002fe80000100a00 */
[----:B------:R-:W-:Y:S04]  /*b390*/  STL.64 [R1+0xc8], R10 ;  /* 0x0000c80a01007387 */ /* 0x000fe80000100a00 */
[----:B------:R-:W1:Y:S04]  /*b3a0*/  LDSM.16.M88.4 R8, [R0+0x300] ;  /* 0x000300000008783b */ /* 0x000e680000000200 */
[----:B0-----:R-:W-:Y:S04]  /*b3b0*/  STL.64 [R1+0xb0], R4 ;  /* 0x0000b00401007387 */ /* 0x001fe80000100a00 */
[----:B------:R-:W-:Y:S04]  /*b3c0*/  STL.64 [R1+0xb8], R6 ;  /* 0x0000b80601007387 */ /* 0x000fe80000100a00 */
[----:B------:R-:W0:Y:S04]  /*b3d0*/  LDSM.16.M88.4 R4, [R0+0x400] ;  /* 0x000400000004783b */ /* 0x000e280000000200 */
[----:B------:R-:W-:Y:S04]  /*b3e0*/  STL.64 [R1+0xa0], R12 ;  /* 0x0000a00c01007387 */ /* 0x000fe80000100a00 */
[----:B------:R-:W-:Y:S04]  /*b3f0*/  STL.64 [R1+0xa8], R14 ;  /* 0x0000a80e01007387 */ /* 0x000fe80000100a00 */
[----:B------:R-:W0:Y:S04]  /*b400*/  LDSM.16.M88.4 R12, [R0+0x500] ;  /* 0x00050000000c783b */ /* 0x000e280000000200 */
[----:B-1----:R-:W-:Y:S04]  /*b410*/  STL.64 [R1+0x90], R8 ;  /* 0x0000900801007387 */ /* 0x002fe80000100a00 */
[----:B------:R-:W-:Y:S04]  /*b420*/  STL.64 [R1+0x98], R10 ;  /* 0x0000980a01007387 */ /* 0x000fe80000100a00 */
[----:B------:R-:W1:Y:S04]  /*b430*/  LDSM.16.M88.4 R8, [R0+0x600] ;  /* 0x000600000008783b */ /* 0x000e680000000200 */
[----:B0-----:R-:W-:Y:S04]  /*b440*/  STL.64 [R1+0x80], R4 ;  /* 0x0000800401007387 */ /* 0x001fe80000100a00 */
[----:B------:R-:W-:Y:S04]  /*b450*/  STL.64 [R1+0x88], R6 ;  /* 0x0000880601007387 */ /* 0x000fe80000100a00 */
[----:B------:R-:W0:Y:S01]  /*b460*/  LDSM.16.M88.4 R4, [R0+0x700] ;  /* 0x000700000004783b */ /* 0x000e220000000200 */
[----:B------:R-:W-:Y:S01]  /*b470*/  BAR.SYNC.DEFER_BLOCKING 0x0 ;  /* 0x0000000000007b1d */ /* 0x000fe20000010000 */
[----:B------:R-:W-:-:S02]  /*b480*/  IMAD.MOV.U32 R63, RZ, RZ, R123 ;  /* 0x000000ffff3f7224 */ /* 0x000fc400078e007b */
[----:B------:R-:W-:Y:S02]  /*b490*/  IMAD.MOV.U32 R64, RZ, RZ, R122 ;  /* 0x000000ffff407224 */ /* 0x000fe400078e007a */
[----:B------:R-:W-:Y:S02]  /*b4a0*/  IMAD.MOV.U32 R65, RZ, RZ, R121 ;  /* 0x000000ffff417224 */ /* 0x000fe400078e0079 */
[----:B------:R-:W-:Y:S01]  /*b4b0*/  IMAD.MOV.U32 R66, RZ, RZ, R120 ;  /* 0x000000ffff427224 */ /* 0x000fe200078e0078 */
[----:B------:R-:W-:Y:S04]  /*b4c0*/  STL.64 [R1+0x70], R12 ;  /* 0x0000700c01007387 */ /* 0x000fe80000100a00 */
[----:B------:R-:W-:Y:S04]  /*b4d0*/  STL.64 [R1+0x78], R14 ;  /* 0x0000780e01007387 */ /* 0x000fe80000100a00 */
[----:B-1----:R-:W-:Y:S04]  /*b4e0*/  STL.64 [R1+0x60], R8 ;  /* 0x0000600801007387 */ /* 0x002fe80000100a00 */
[----:B------:R-:W-:Y:S04]  /*b4f0*/  STL.64 [R1+0x68], R10 ;  /* 0x0000680a01007387 */ /* 0x000fe80000100a00 */
[----:B0-----:R-:W-:Y:S04]  /*b500*/  STL.64 [R1+0x50], R4 ;  /* 0x0000500401007387 */ /* 0x001fe80000100a00 */
[----:B--2---:R-:W-:Y:S04]  /*b510*/  STS.128 [R2+UR12], R36 ;  /* 0x0000002402007988 */ /* 0x004fe80008000c0c */
[----:B------:R-:W-:Y:S04]  /*b520*/  STL.64 [R1+0x58], R6 ;  /* 0x0000580601007387 */ /* 0x000fe80000100a00 */
        /* <DEDUP_REMOVED lines=9> */
[----:B------:R-:W2:Y:S04]  /*b5c0*/  LDL.LU.64 R64, [R1+0xa90] ;  /* 0x000a900001407983 */ /* 0x000ea80000300a00 */
[----:B------:R-:W3:Y:S04]  /*b5d0*/  LDL.LU.64 R62, [R1+0xa88] ;  /* 0x000a8800013e7983 */ /* 0x000ee80000300a00 */
[----:B------:R-:W3:Y:S04]  /*b5e0*/  LDL.LU.64 R60, [R1+0xa80] ;  /* 0x000a8000013c7983 */ /* 0x000ee80000300a00 */
[----:B------:R-:W4:Y:S04]  /*b5f0*/  LDL.LU.64 R58, [R1+0xa78] ;  /* 0x000a7800013a7983 */ /* 0x000f280000300a00 */
[----:B------:R-:W4:Y:S04]  /*b600*/  LDL.LU.64 R56, [R1+0xa70] ;  /* 0x000a700001387983 */ /* 0x000f280000300a00 */
[----:B------:R-:W5:Y:S04]  /*b610*/  LDL.LU.64 R54, [R1+0xa68] ;  /* 0x000a680001367983 */ /* 0x000f680000300a00 */
        /* <DEDUP_REMOVED lines=9> */
[----:B------:R-:W0:Y:S04]  /*b6b0*/  LDSM.16.M88.4 R120, [R0+0x100] ;  /* 0x000100000078783b */ /* 0x000e280000000200 */
[----:B------:R-:W1:Y:S04]  /*b6c0*/  LDSM.16.M88.4 R4, [R0+0x200] ;  /* 0x000200000004783b */ /* 0x000e680000000200 */
[----:B------:R-:W1:Y:S04]  /*b6d0*/  LDSM.16.M88.4 R16, [R0+0x300] ;  /* 0x000300000010783b */ /* 0x000e680000000200 */
[----:B------:R-:W-:Y:S04]  /*b6e0*/  LDSM.16.M88.4 R12, [R0+0x400] ;  /* 0x00040000000c783b */ /* 0x000fe80000000200 */
[----:B------:R-:W-:Y:S04]  /*b6f0*/  LDSM.16.M88.4 R8, [R0] ;  /* 0x000000000008783b */ /* 0x000fe80000000200 */
[----:B0-----:R-:W-:Y:S04]  /*b700*/  STL [R1+0xa18], R122 ;  /* 0x000a187a01007387 */ /* 0x001fe80000100800 */
[----:B------:R-:W-:Y:S04]  /*b710*/  STL [R1+0xa14], R123 ;  /* 0x000a147b01007387 */ /* 0x000fe80000100800 */
[----:B-1----:R-:W-:Y:S04]  /*b720*/  STL.64 [R1+0x20], R4 ;  /* 0x0000200401007387 */ /* 0x002fe80000100a00 */
[----:B------:R-:W-:Y:S04]  /*b730*/  STL.64 [R1+0x28], R6 ;  /* 0x0000280601007387 */ /* 0x000fe80000100a00 */
[----:B------:R-:W0:Y:S04]  /*b740*/  LDSM.16.M88.4 R4, [R0+0x500] ;  /* 0x000500000004783b */ /* 0x000e280000000200 */
[----:B------:R-:W-:Y:S04]  /*b750*/  STL.64 [R1+0x10], R16 ;  /* 0x0000101001007387 */ /* 0x000fe80000100a00 */
[----:B------:R-:W-:Y:S04]  /*b760*/  STL.64 [R1+0x18], R18 ;  /* 0x0000181201007387 */ /* 0x000fe80000100a00 */
[----:B0-----:R-:W-:Y:S04]  /*b770*/  STL [R1+0x9f0], R4 ;  /* 0x0009f00401007387 */ /* 0x001fe80000100800 */
[----:B------:R-:W-:Y:S04]  /*b780*/  STL.64 [R1], R12 ;  /* 0x0000000c01007387 */ /* 0x000fe80000100a00 */
[----:B------:R-:W-:Y:S04]  /*b790*/  STL.64 [R1+0x8], R14 ;  /* 0x0000080e01007387 */ /* 0x000fe80000100a00 */
[----:B------:R-:W0:Y:S04]  /*b7a0*/  LDSM.16.M88.4 R12, [R0+0x600] ;  /* 0x00060000000c783b */ /* 0x000e280000000200 */
[----:B------:R-:W-:Y:S04]  /*b7b0*/  STL [R1+0x9ec], R5 ;  /* 0x0009ec0501007387 */ /* 0x000fe80000100800 */
[----:B------:R-:W-:Y:S04]  /*b7c0*/  STL [R1+0x9e8], R6 ;  /* 0x0009e80601007387 */ /* 0x000fe80000100800 */
[----:B------:R-:W-:Y:S04]  /*b7d0*/  STL [R1+0x9e4], R7 ;  /* 0x0009e40701007387 */ /* 0x000fe80000100800 */
[----:B------:R-:W1:Y:S01]  /*b7e0*/  LDSM.16.M88.4 R4, [R0+0x700] ;  /* 0x000700000004783b */ /* 0x000e620000000200 */
[----:B------:R-:W-:Y:S06]  /*b7f0*/  BAR.SYNC.DEFER_BLOCKING 0x0 ;  /* 0x0000000000007b1d */ /* 0x000fec0000010000 */
[----:B------:R-:W-:Y:S04]  /*b800*/  STL [R1+0x9f4], R0 ;  /* 0x0009f40001007387 */ /* 0x000fe80000100800 */
[----:B0-----:R0:W-:Y:S04]  /*b810*/  STL.64 [R1+0x40], R12 ;  /* 0x0000400c01007387 */ /* 0x0011e80000100a00 */
[----:B------:R1:W-:Y:S01]  /*b820*/  STL.64 [R1+0x48], R14 ;  /* 0x0000480e01007387 */ /* 0x0003e20000100a00 */
[----:B------:R-:W1:Y:S01]  /*b830*/  S2R R18, SR_TID.X ;  /* 0x0000000000127919 */ /* 0x000e620000002100 */
[----:B0-----:R-:W0:Y:S01]  /*b840*/  LDC.64 R12, c[0x0][0x390] ;  /* 0x0000e400ff0c7b82 */ /* 0x001e220000000a00 */
[----:B-1----:R-:W1:Y:S01]  /*b850*/  S2R R14, SR_TID.X ;  /* 0x00000000000e7919 */ /* 0x002e620000002100 */
[----:B------:R-:W-:Y:S01]  /*b860*/  LOP3.LUT R15, R118, 0x1f, RZ, 0xc0, !PT ;  /* 0x0000001f760f7812 */ /* 0x000fe200078ec0ff */
[----:B------:R-:W1:Y:S01]  /*b870*/  S2R R0, SR_TID.X ;  /* 0x0000000000007919 */ /* 0x000e620000002100 */
[----:B------:R1:W-:Y:S02]  /*b880*/  STL.64 [R1+0x30], R4 ;  /* 0x0000300401007387 */ /* 0x0003e40000100a00 */
[----:B-1----:R-:W-:-:S02]  /*b890*/  SHF.R.U32.HI R16, RZ, 0x5, R14 ;  /* 0x00000005ff107819 */ /* 0x002fc4000001160e */
[----:B------:R-:W-:Y:S02]  /*b8a0*/  SHF.R.U32.HI R4, RZ, 0x5, R18 ;  /* 0x00000005ff047819 */ /* 0x000fe40000011612 */
[----:B------:R-:W-:Y:S02]  /*b8b0*/  SGXT.U32 R16, R16, 0x2 ;  /* 0x000000021010781a */ /* 0x000fe40000000000 */
[----:B------:R-:W-:Y:S01]  /*b8c0*/  SHF.R.U32.HI R0, RZ, 0x5, R0 ;  /* 0x00000005ff007819 */ /* 0x000fe20000011600 */
[----:B--2---:R1:W-:Y:S01]  /*b8d0*/  STS.128 [R2+UR12], R36 ;  /* 0x0000002402007988 */ /* 0x0043e20008000c0c */
[----:B------:R-:W2:Y:S08]  /*b8e0*/  LDC.64 R18, c[0x0][0x390] ;  /* 0x0000e400ff127b82 */ /* 0x000eb00000000a00 */
[----:B-1----:R-:W1:Y:S01]  /*b8f0*/  LDC.64 R2, c[0x0][0x390] ;  /* 0x0000e400ff027b82 */ /* 0x002e620000000a00 */
[----:B------:R-:W-:Y:S04]  /*b900*/  STS.128 [R102+UR12], R40 ;  /* 0x0000002866007988 */ /* 0x000fe80008000c0c */
[----:B------:R-:W-:Y:S04]  /*b910*/  STS.128 [R101+UR12], R44 ;  /* 0x0000002c65007988 */ /* 0x000fe80008000c0c */
[----:B------:R-:W-:Y:S04]  /*b920*/  STS.128 [R100+UR12], R48 ;  /* 0x0000003064007988 */ /* 0x000fe80008000c0c */
[----:B-----5:R-:W-:Y:S04]  /*b930*/  STS.128 [R99+UR12], R52 ;  /* 0x0000003463007988 */ /* 0x020fe80008000c0c */
[----:B----4-:R-:W-:Y:S04]  /*b940*/  STS.128 [R98+UR12], R56 ;  /* 0x0000003862007988 */ /* 0x010fe80008000c0c */
[----:B---3--:R-:W-:Y:S01]  /*b950*/  STS.128 [R97+UR12], R60 ;  /* 0x0000003c61007988 */ /* 0x008fe20008000c0c */
[----:B-1----:R-:W-:-:S03]  /*b960*/  IMAD.WIDE.U32 R2, R112, 0x20, R2 ;  /* 0x0000002070027825 */ /* 0x002fc600078e0002 */
[----:B------:R-:W-:Y:S01]  /*b970*/  STS.128 [R96+UR12], R64 ;  /* 0x0000004060007988 */ /* 0x000fe20008000c0c */
[----:B------:R-:W-:Y:S02]  /*b980*/  IMAD.SHL.U32 R112, R15, 0x4, RZ ;  /* 0x000000040f707824 */ /* 0x000fe400078e00ff */
[----:B------:R-:W1:Y:S01]  /*b990*/  LDC.64 R14, c[0x0][0x390] ;  /* 0x0000e400ff0e7b82 */ /* 0x000e620000000a00 */
[----:B------:R-:W-:-:S07]  /*b9a0*/  SGXT.U32 R4, R4, 0x2 ;  /* 0x000000020404781a */ /* 0x000fce0000000000 */
[----:B------:R-:W-:Y:S01]  /*b9b0*/  BAR.SYNC.DEFER_BLOCKING 0x0 ;  /* 0x0000000000007b1d */ /* 0x000fe20000010000 */
[----:B------:R-:W-:Y:S02]  /*b9c0*/  IADD3 R2, P0, PT, R2, R112, RZ ;  /* 0x0000007002027210 */ /* 0x000fe40007f1e0ff */
[----:B------:R-:W-:-:S03]  /*b9d0*/  LOP3.LUT R4, R4, 0x8, RZ, 0xfc, !PT ;  /* 0x0000000804047812 */ /* 0x000fc600078efcff */
[----:B------:R-:W-:Y:S01]  /*b9e0*/  IMAD.X R3, RZ, RZ, R3, P0 ;  /* 0x000000ffff037224 */ /* 0x000fe200000e0603 */
[----:B------:R-:W-:-:S05]  /*b9f0*/  LOP3.LUT R16, R16, 0x4, RZ, 0xfc, !PT ;  /* 0x0000000410107812 */ /* 0x000fca00078efcff */
[----:B0-----:R-:W-:Y:S01]  /*ba00*/  IMAD.WIDE.U32 R12, R16, 0x400, R12 ;  /* 0x00000400100c7825 */ /* 0x001fe200078e000c */
[----:B------:R-:W-:Y:S01]  /*ba10*/  SGXT.U32 R0, R0, 0x2 ;  /* 0x000000020000781a */ /* 0x000fe20000000000 */
[----:B------:R-:W0:Y:S01]  /*ba20*/  LDC.64 R16, c[0x0][0x390] ;  /* 0x0000e400ff107b82 */ /* 0x000e220000000a00 */
[----:B------:R-:W-:Y:S04]  /*ba30*/  STG.E desc[UR14][R2.64], R92 ;  /* 0x0000005c02007986 */ /* 0x000fe8000c10190e */
[----:B------:R-:W-:Y:S04]  /*ba40*/  STG.E desc[UR14][R2.64+0x80], R88 ;  /* 0x0000805802007986 */ /* 0x000fe8000c10190e */
[----:B------:R-:W-:Y:S04]  /*ba50*/  STG.E desc[UR14][R2.64+0x100], R84 ;  /* 0x0001005402007986 */ /* 0x000fe8000c10190e */
[----:B------:R-:W-:Y:S04]  /*ba60*/  STG.E desc[UR14][R2.64+0x180], R80 ;  /* 0x0001805002007986 */ /* 0x000fe8000c10190e */
[----:B------:R-:W-:Y:S04]  /*ba70*/  STG.E desc[UR14][R2.64+0x200], R72 ;  /* 0x0002004802007986 */ /* 0x000fe8000c10190e */
[----:B------:R-:W-:Y:S04]  /*ba80*/  STG.E desc[UR14][R2.64+0x280], R68 ;  /* 0x0002804402007986 */ /* 0x000fe8000c10190e */
[----:B------:R-:W-:Y:S04]  /*ba90*/  STG.E desc[UR14][R2.64+0x300], R76 ;  /* 0x0003004c02007986 */ /* 0x000fe8000c10190e */
[----:B------:R1:W-:Y:S01]  /*baa0*/  STG.E desc[UR14][R2.64+0x380], R8 ;  /* 0x0003800802007986 */ /* 0x0003e2000c10190e */
[----:B------:R-:W-:Y:S01]  /*bab0*/  IADD3 R12, P0, PT, R12, R112, RZ ;  /* 0x000000700c0c7210 */ /* 0x000fe20007f1e0ff */
[----:B-1----:R-:W-:-:S02]  /*bac0*/  IMAD.WIDE.U32 R2, R4, 0x400, R14 ;  /* 0x0000040004027825 */ /* 0x002fc400078e000e */
[----:B------:R-:W1:Y:S01]  /*bad0*/  LDC.64 R14, c[0x0][0x390] ;  /* 0x0000e400ff0e7b82 */ /* 0x000e620000000a00 */
[----:B------:R-:W3:Y:S01]  /*bae0*/  S2R R4, SR_TID.X ;  /* 0x0000000000047919 */ /* 0x000ee20000002100 */
[----:B------:R-:W-:Y:S01]  /*baf0*/  IMAD.X R13, RZ, RZ, R13, P0 ;  /* 0x000000ffff0d7224 */ /* 0x000fe200000e060d */
[----:B------:R-:W-:Y:S02]  /*bb00*/  IADD3 R2, P0, PT, R2, R112, RZ ;  /* 0x0000007002027210 */ /* 0x000fe40007f1e0ff */
[----:B------:R-:W-:-:S03]  /*bb10*/  LOP3.LUT R0, R0, 0x10, RZ, 0xfc, !PT ;  /* 0x0000001000007812 */ /* 0x000fc600078efcff */
[----:B------:R-:W-:Y:S01]  /*bb20*/  IMAD.X R3, RZ, RZ, R3, P0 ;  /* 0x000000ffff037224 */ /* 0x000fe200000e0603 */
[----:B------:R-:W-:Y:S04]  /*bb30*/  STG.E desc[UR14][R12.64], R93 ;  /* 0x0000005d0c007986 */ /* 0x000fe8000c10190e */
[----:B------:R-:W-:Y:S04]  /*bb40*/  STG.E desc[UR14][R12.64+0x80], R89 ;  /* 0x000080590c007986 */ /* 0x000fe8000c10190e */
[----:B------:R-:W-:Y:S04]  /*bb50*/  STG.E desc[UR14][R12.64+0x100], R85 ;  /* 0x000100550c007986 */ /* 0x000fe8000c10190e */
[----:B------:R-:W-:Y:S04]  /*bb60*/  STG.E desc[UR14][R12.64+0x180], R81 ;  /* 0x000180510c007986 */ /* 0x000fe8000c10190e */
[----:B------:R-:W-:Y:S04]  /*bb70*/  STG.E desc[UR14][R12.64+0x200], R73 ;  /* 0x000200490c007986 */ /* 0x000fe8000c10190e */
[----:B------:R-:W-:Y:S04]  /*bb80*/  STG.E desc[UR14][R12.64+0x280], R69 ;  /* 0x000280450c007986 */ /* 0x000fe8000c10190e */
[----:B------:R-:W-:Y:S04]  /*bb90*/  STG.E desc[UR14][R12.64+0x300], R77 ;  /* 0x0003004d0c007986 */ /* 0x000fe8000c10190e */
[----:B------:R4:W-:Y:S04]  /*bba0*/  STG.E desc[UR14][R12.64+0x380], R9 ;  /* 0x000380090c007986 */ /* 0x0009e8000c10190e */
[----:B------:R-:W-:Y:S04]  /*bbb0*/  STG.E desc[UR14][R2.64], R94 ;  /* 0x0000005e02007986 */ /* 0x000fe8000c10190e */
[----:B------:R-:W-:Y:S04]  /*bbc0*/  STG.E desc[UR14][R2.64+0x80], R90 ;  /* 0x0000805a02007986 */ /* 0x000fe8000c10190e */
[----:B------:R-:W-:Y:S01]  /*bbd0*/  STG.E desc[UR14][R2.64+0x100], R86 ;  /* 0x0001005602007986 */ /* 0x000fe2000c10190e */
[----:B---3--:R-:W-:Y:S01]  /*bbe0*/  SHF.R.U32.HI R4, RZ, 0x5, R4 ;  /* 0x00000005ff047819 */ /* 0x008fe20000011604 */
[----:B----4-:R-:W3:Y:S02]  /*bbf0*/  LDC.64 R12, c[0x0][0x390] ;  /* 0x0000e400ff0c7b82 */ /* 0x010ee40000000a00 */
[----:B------:R-:W-:Y:S04]  /*bc00*/  STG.E desc[UR14][R2.64+0x180], R82 ;  /* 0x0001805202007986 */ /* 0x000fe8000c10190e */
[----:B------:R-:W-:Y:S04]  /*bc10*/  STG.E desc[UR14][R2.64+0x200], R74 ;  /* 0x0002004a02007986 */ /* 0x000fe8000c10190e */
[----:B------:R-:W-:Y:S04]  /*bc20*/  STG.E desc[UR14][R2.64+0x280], R70 ;  /* 0x0002804602007986 */ /* 0x000fe8000c10190e */
[----:B------:R-:W-:Y:S04]  /*bc30*/  STG.E desc[UR14][R2.64+0x300], R78 ;  /* 0x0003004e02007986 */ /* 0x000fe8000c10190e */
[----:B------:R1:W-:Y:S02]  /*bc40*/  STG.E desc[UR14][R2.64+0x380], R10 ;  /* 0x0003800a02007986 */ /* 0x0003e4000c10190e */
[----:B-1----:R-:W-:-:S02]  /*bc50*/  IMAD.WIDE.U32 R2, R0, 0x400, R14 ;  /* 0x0000040000027825 */ /* 0x002fc400078e000e */
[----:B------:R-:W1:Y:S01]  /*bc60*/  S2R R0, SR_TID.X ;  /* 0x0000000000007919 */ /* 0x000e620000002100 */
[----:B------:R-:W-:Y:S01]  /*bc70*/  SGXT.U32 R4, R4, 0x2 ;  /* 0x000000020404781a */ /* 0x000fe20000000000 */
[----:B------:R-:W4:Y:S03]  /*bc80*/  LDC.64 R14, c[0x0][0x390] ;  /* 0x0000e400ff0e7b82 */ /* 0x000f260000000a00 */
[----:B------:R-:W-:-:S05]  /*bc90*/  LOP3.LUT R4, R4, 0xc, RZ, 0xfc, !PT ;  /* 0x0000000c04047812 */ /* 0x000fca00078efcff */
[----:B0-----:R-:W-:Y:S01]  /*bca0*/  IMAD.WIDE.U32 R8, R4, 0x400, R16 ;  /* 0x0000040004087825 */ /* 0x001fe200078e0010 */
[----:B------:R-:W0:Y:S01]  /*bcb0*/  S2R R5, SR_TID.X ;  /* 0x0000000000057919 */ /* 0x000e220000002100 */
[----:B------:R-:W5:Y:S01]  /*bcc0*/  LDC.64 R16, c[0x0][0x390] ;  /* 0x0000e400ff107b82 */ /* 0x000f620000000a00 */
[----:B------:R-:W-:-:S05]  /*bcd0*/  IADD3 R8, P0, PT, R8, R112, RZ ;  /* 0x0000007008087210 */ /* 0x000fca0007f1e0ff */
[----:B------:R-:W-:Y:S01]  /*bce0*/  IMAD.X R9, RZ, RZ, R9, P0 ;  /* 0x000000ffff097224 */ /* 0x000fe200000e0609 */
[----:B-1----:R-:W-:-:S04]  /*bcf0*/  SHF.R.U32.HI R0, RZ, 0x5, R0 ;  /* 0x00000005ff007819 */ /* 0x002fc80000011600 */
[----:B------:R-:W-:-:S04]  /*bd00*/  SGXT.U32 R0, R0, 0x2 ;  /* 0x000000020000781a */ /* 0x000fc80000000000 */
[----:B------:R-:W-:Y:S01]  /*bd10*/  LOP3.LUT R0, R0, 0x14, RZ, 0xfc, !PT ;  /* 0x0000001400007812 */ /* 0x000fe200078efcff */
[----:B------:R-:W-:Y:S04]  /*bd20*/  STG.E desc[UR14][R8.64], R95 ;  /* 0x0000005f08007986 */ /* 0x000fe8000c10190e */
[----:B------:R-:W-:Y:S04]  /*bd30*/  STG.E desc[UR14][R8.64+0x80], R91 ;  /* 0x0000805b08007986 */ /* 0x000fe8000c10190e */
[----:B------:R-:W-:Y:S04]  /*bd40*/  STG.E desc[UR14][R8.64+0x100], R87 ;  /* 0x0001005708007986 */ /* 0x000fe8000c10190e */
[----:B------:R-:W-:Y:S04]  /*bd50*/  STG.E desc[UR14][R8.64+0x180], R83 ;  /* 0x0001805308007986 */ /* 0x000fe8000c10190e */
[----:B------:R-:W-:Y:S04]  /*bd60*/  STG.E desc[UR14][R8.64+0x200], R75 ;  /* 0x0002004b08007986 */ /* 0x000fe8000c10190e */
[----:B------:R-:W-:Y:S04]  /*bd70*/  STG.E desc[UR14][R8.64+0x280], R71 ;  /* 0x0002804708007986 */ /* 0x000fe8000c10190e */
[----:B------:R-:W-:Y:S04]  /*bd80*/  STG.E desc[UR14][R8.64+0x300], R79 ;  /* 0x0003004f08007986 */ /* 0x000fe8000c10190e */
[----:B------:R3:W-:Y:S02]  /*bd90*/  STG.E desc[UR14][R8.64+0x380], R11 ;  /* 0x0003800b08007986 */ /* 0x0007e4000c10190e */
[----:B---3--:R-:W-:Y:S01]  /*bda0*/  IMAD.WIDE.U32 R8, R0, 0x400, R12 ;  /* 0x0000040000087825 */ /* 0x008fe200078e000c */
[----:B------:R-:W1:Y:S01]  /*bdb0*/  LDC.64 R10, c[0x0][0x390] ;  /* 0x0000e400ff0a7b82 */ /* 0x000e620000000a00 */
[----:B------:R-:W3:Y:S01]  /*bdc0*/  S2R R0, SR_TID.X ;  /* 0x0000000000007919 */ /* 0x000ee20000002100 */
[----:B------:R-:W-:-:S05]  /*bdd0*/  IADD3 R2, P0, PT, R2, R112, RZ ;  /* 0x0000007002027210 */ /* 0x000fca0007f1e0ff */
[----:B------:R-:W-:-:S05]  /*bde0*/  IMAD.X R3, RZ, RZ, R3, P0 ;  /* 0x000000ffff037224 */ /* 0x000fca00000e0603 */
[----:B------:R-:W-:Y:S04]  /*bdf0*/  STG.E desc[UR14][R2.64], R117 ;  /* 0x0000007502007986 */ /* 0x000fe8000c10190e */
[----:B------:R-:W-:Y:S04]  /*be00*/  STG.E desc[UR14][R2.64+0x80], R116 ;  /* 0x0000807402007986 */ /* 0x000fe8000c10190e */
[----:B------:R-:W-:Y:S01]  /*be10*/  STG.E desc[UR14][R2.64+0x100], R115 ;  /* 0x0001007302007986 */ /* 0x000fe2000c10190e */
[----:B---3--:R-:W-:-:S04]  /*be20*/  SHF.R.U32.HI R0, RZ, 0x5, R0 ;  /* 0x00000005ff007819 */ /* 0x008fc80000011600 */
[----:B------:R-:W-:-:S04]  /*be30*/  SGXT.U32 R0, R0, 0x2 ;  /* 0x000000020000781a */ /* 0x000fc80000000000 */
[----:B------:R-:W-:Y:S01]  /*be40*/  LOP3.LUT R0, R0, 0x18, RZ, 0xfc, !PT ;  /* 0x0000001800007812 */ /* 0x000fe200078efcff */
[----:B------:R-:W-:Y:S04]  /*be50*/  STG.E desc[UR14][R2.64+0x180], R114 ;  /* 0x0001807202007986 */ /* 0x000fe8000c10190e */
[----:B------:R-:W-:Y:S04]  /*be60*/  STG.E desc[UR14][R2.64+0x200], R113 ;  /* 0x0002007102007986 */ /* 0x000fe8000c10190e */
[----:B------:R-:W-:Y:S04]  /*be70*/  STG.E desc[UR14][R2.64+0x280], R111 ;  /* 0x0002806f02007986 */ /* 0x000fe8000c10190e */
[----:B------:R-:W-:Y:S04]  /*be80*/  STG.E desc[UR14][R2.64+0x300], R110 ;  /* 0x0003006e02007986 */ /* 0x000fe8000c10190e */
[----:B------:R1:W-:Y:S02]  /*be90*/  STG.E desc[UR14][R2.64+0x380], R120 ;  /* 0x0003807802007986 */ /* 0x0003e4000c10190e */
[----:B-1----:R-:W-:-:S02]  /*bea0*/  IMAD.WIDE.U32 R2, R0, 0x400, R10 ;  /* 0x0000040000027825 */ /* 0x002fc400078e000a */
[----:B------:R-:W1:Y:S01]  /*beb0*/  S2R R0, SR_TID.X ;  /* 0x0000000000007919 */ /* 0x000e620000002100 */
[----:B------:R-:W-:-:S05]  /*bec0*/  IADD3 R12, P0, PT, R8, R112, RZ ;  /* 0x00000070080c7210 */ /* 0x000fca0007f1e0ff */
[----:B------:R-:W-:Y:S02]  /*bed0*/  IMAD.X R13, RZ, RZ, R9, P0 ;  /* 0x000000ffff0d7224 */ /* 0x000fe400000e0609 */
[----:B------:R-:W3:Y:S01]  /*bee0*/  LDC.64 R8, c[0x0][0x390] ;  /* 0x0000e400ff087b82 */ /* 0x000ee20000000a00 */
[----:B------:R-:W-:-:S05]  /*bef0*/  IADD3 R52, P0, PT, R2, R112, RZ ;  /* 0x0000007002347210 */ /* 0x000fca0007f1e0ff */
[----:B------:R-:W-:Y:S01]  /*bf00*/  IMAD.X R53, RZ, RZ, R3, P0 ;  /* 0x000000ffff357224 */ /* 0x000fe200000e0603 */
[----:B-1----:R-:W-:-:S04]  /*bf10*/  SHF.R.U32.HI R0, RZ, 0x5, R0 ;  /* 0x00000005ff007819 */ /* 0x002fc80000011600 */
[----:B------:R-:W-:-:S04]  /*bf20*/  SGXT.U32 R0, R0, 0x2 ;  /* 0x000000020000781a */ /* 0x000fc80000000000 */
[----:B------:R-:W-:-:S05]  /*bf30*/  LOP3.LUT R0, R0, 0x1c, RZ, 0xfc, !PT ;  /* 0x0000001c00007812 */ /* 0x000fca00078efcff */
[----:B---3--:R-:W-:Y:S01]  /*bf40*/  IMAD.WIDE.U32 R2, R0, 0x400, R8 ;  /* 0x0000040000027825 */ /* 0x008fe200078e0008 */
[----:B0-----:R-:W-:-:S04]  /*bf50*/  SHF.R.U32.HI R0, RZ, 0x5, R5 ;  /* 0x00000005ff007819 */ /* 0x001fc80000011605 */
        /* <DEDUP_REMOVED lines=10> */
[----:B0-----:R-:W-:-:S02]  /*c000*/  IMAD.WIDE.U32 R12, R0, 0x400, R26 ;  /* 0x00000400000c7825 */ /* 0x001fc400078e001a */
[----:B------:R-:W0:Y:S01]  /*c010*/  S2R R0, SR_TID.X ;  /* 0x0000000000007919 */ /* 0x000e220000002100 */
[----:B------:R-:W-:-:S04]  /*c020*/  SHF.R.U32.HI R4, RZ, 0x5, R5 ;  /* 0x00000005ff047819 */ /* 0x000fc80000011605 */
[----:B------:R-:W-:-:S04]  /*c030*/  SGXT.U32 R4, R4, 0x2 ;  /* 0x000000020404781a */ /* 0x000fc80000000000 */
[----:B------:R-:W-:-:S05]  /*c040*/  LOP3.LUT R4, R4, 0x24, RZ, 0xfc, !PT ;  /* 0x0000002404047812 */ /* 0x000fca00078efcff */
[----:B------:R-:W-:Y:S01]  /*c050*/  IMAD.WIDE.U32 R10, R4, 0x400, R24 ;  /* 0x00000400040a7825 */ /* 0x000fe200078e0018 */
[----:B------:R-:W-:Y:S02]  /*c060*/  SHF.R.U32.HI R5, RZ, 0x5, R5 ;  /* 0x00000005ff057819 */ /* 0x000fe40000011605 */
[----:B------:R-:W-:Y:S02]  /*c070*/  IADD3 R54, P0, PT, R2, R112, RZ ;  /* 0x0000007002367210 */ /* 0x000fe40007f1e0ff */
[----:B------:R-:W-:Y:S02]  /*c080*/  SGXT.U32 R5, R5, 0x2 ;  /* 0x000000020505781a */ /* 0x000fe40000000000 */
[----:B0-----:R-:W-:-:S04]  /*c090*/  SHF.R.U32.HI R4, RZ, 0x5, R0 ;  /* 0x00000005ff047819 */ /* 0x001fc80000011600 */
[----:B------:R-:W-:-:S04]  /*c0a0*/  SGXT.U32 R4, R4, 0x2 ;  /* 0x000000020404781a */ /* 0x000fc80000000000 */
[----:B------:R-:W-:Y:S01]  /*c0b0*/  LOP3.LUT R4, R4, 0x2c, RZ, 0xfc, !PT ;  /* 0x0000002c04047812 */ /* 0x000fe200078efcff */
[----:B------:R-:W-:Y:S01]  /*c0c0*/  IMAD.X R55, RZ, RZ, R3, P0 ;  /* 0x000000ffff377224 */ /* 0x000fe200000e0603 */
[----:B------:R-:W-:-:S03]  /*c0d0*/  LOP3.LUT R5, R5, 0x20, RZ, 0xfc, !PT ;  /* 0x0000002005057812 */ /* 0x000fc600078efcff */
[----:B----4-:R-:W-:Y:S01]  /*c0e0*/  IMAD.WIDE.U32 R2, R4, 0x400, R14 ;  /* 0x0000040004027825 */ /* 0x010fe200078e000e */
[----:B------:R-:W-:-:S03]  /*c0f0*/  SHF.R.U32.HI R4, RZ, 0x5, R0 ;  /* 0x00000005ff047819 */ /* 0x000fc60000011600 */
[----:B--2---:R-:W-:Y:S01]  /*c100*/  IMAD.WIDE.U32 R8, R5, 0x400, R18 ;  /* 0x0000040005087825 */ /* 0x004fe200078e0012 */
[----:B------:R-:W-:Y:S01]  /*c110*/  SGXT.U32 R4, R4, 0x2 ;  /* 0x000000020404781a */ /* 0x000fe20000000000 */
[----:B------:R-:W0:Y:S01]  /*c120*/  LDC.64 R18, c[0x0][0x390] ;  /* 0x0000e400ff127b82 */ /* 0x000e220000000a00 */
[----:B------:R-:W-:Y:S02]  /*c130*/  IADD3 R56, P2, PT, R8, R112, RZ ;  /* 0x0000007008387210 */ /* 0x000fe40007f5e0ff */
[----:B------:R-:W-:-:S03]  /*c140*/  LOP3.LUT R4, R4, 0x30, RZ, 0xfc, !PT ;  /* 0x0000003004047812 */ /* 0x000fc600078efcff */
[----:B------:R-:W-:Y:S02]  /*c150*/  IMAD.X R57, RZ, RZ, R9, P2 ;  /* 0x000000ffff397224 */ /* 0x000fe400010e0609 */
[----:B-----5:R-:W-:Y:S01]  /*c160*/  IMAD.WIDE.U32 R8, R4, 0x400, R16 ;  /* 0x0000040004087825 */ /* 0x020fe200078e0010 */
[--C-:B------:R-:W-:Y:S02]  /*c170*/  SHF.R.U32.HI R4, RZ, 0x5, R0.reuse ;  /* 0x00000005ff047819 */ /* 0x100fe40000011600 */
[----:B------:R-:W-:-:S04]  /*c180*/  SHF.R.U32.HI R0, RZ, 0x5, R0 ;  /* 0x00000005ff007819 */ /* 0x000fc80000011600 */
[----:B------:R-:W-:Y:S02]  /*c190*/  SGXT.U32 R0, R0, 0x2 ;  /* 0x000000020000781a */ /* 0x000fe40000000000 */
[----:B------:R-:W-:Y:S02]  /*c1a0*/  IADD3 R60, P2, PT, R12, R112, RZ ;  /* 0x000000700c3c7210 */ /* 0x000fe40007f5e0ff */
[----:B------:R-:W-:-:S03]  /*c1b0*/  LOP3.LUT R0, R0, 0x38, RZ, 0xfc, !PT ;  /* 0x0000003800007812 */ /* 0x000fc600078efcff */
[----:B------:R-:W-:Y:S02]  /*c1c0*/  IMAD.X R61, RZ, RZ, R13, P2 ;  /* 0x000000ffff3d7224 */ /* 0x000fe400010e060d */
[----:B------:R-:W-:Y:S02]  /*c1d0*/  IMAD.WIDE.U32 R12, R0, 0x400, R22 ;  /* 0x00000400000c7825 */ /* 0x000fe400078e0016 */
[----:B------:R-:W1:Y:S01]  /*c1e0*/  S2R R0, SR_TID.X ;  /* 0x0000000000007919 */ /* 0x000e620000002100 */
[----:B------:R-:W-:Y:S02]  /*c1f0*/  SGXT.U32 R4, R4, 0x2 ;  /* 0x000000020404781a */ /* 0x000fe40000000000 */
[----:B------:R-:W-:Y:S02]  /*c200*/  IADD3 R58, P0, PT, R10, R112, RZ ;  /* 0x000000700a3a7210 */ /* 0x000fe40007f1e0ff */
[----:B------:R-:W-:-:S03]  /*c210*/  LOP3.LUT R4, R4, 0x34, RZ, 0xfc, !PT ;  /* 0x0000003404047812 */ /* 0x000fc600078efcff */
[----:B------:R-:W-:Y:S02]  /*c220*/  IMAD.X R59, RZ, RZ, R11, P0 ;  /* 0x000000ffff3b7224 */ /* 0x000fe400000e060b */
[----:B------:R-:W-:Y:S01]  /*c230*/  IMAD.WIDE.U32 R10, R4, 0x400, R20 ;  /* 0x00000400040a7825 */ /* 0x000fe200078e0014 */
[----:B------:R-:W-:-:S05]  /*c240*/  IADD3 R62, P0, PT, R2, R112, RZ ;  /* 0x00000070023e7210 */ /* 0x000fca0007f1e0ff */
[----:B------:R-:W-:Y:S01]  /*c250*/  IMAD.X R63, RZ, RZ, R3, P0 ;  /* 0x000000ffff3f7224 */ /* 0x000fe200000e0603 */
[----:B-1----:R-:W-:-:S04]  /*c260*/  SHF.R.U32.HI R4, RZ, 0x5, R0 ;  /* 0x00000005ff047819 */ /* 0x002fc80000011600 */
[----:B------:R-:W-:-:S04]  /*c270*/  SGXT.U32 R4, R4, 0x2 ;  /* 0x000000020404781a */ /* 0x000fc80000000000 */
[----:B------:R-:W-:-:S05]  /*c280*/  LOP3.LUT R4, R4, 0x3c, RZ, 0xfc, !PT ;  /* 0x0000003c04047812 */ /* 0x000fca00078efcff */
[----:B0-----:R-:W-:Y:S01]  /*c290*/  IMAD.WIDE.U32 R2, R4, 0x400, R18 ;  /* 0x0000040004027825 */ /* 0x001fe200078e0012 */
[----:B------:R-:W-:-:S04]  /*c2a0*/  SHF.R.U32.HI R4, RZ, 0x5, R0 ;  /* 0x00000005ff047819 */ /* 0x000fc80000011600 */
[----:B------:R-:W-:Y:S02]  /*c2b0*/  SGXT.U32 R4, R4, 0x2 ;  /* 0x000000020404781a */ /* 0x000fe40000000000 */
[-C--:B------:R-:W-:Y:S02]  /*c2c0*/  IADD3 R64, P2, PT, R8, R112.reuse, RZ ;  /* 0x0000007008407210 */ /* 0x080fe40007f5e0ff */
[----:B------:R-:W-:Y:S02]  /*c2d0*/  IADD3 R66, P0, PT, R10, R112, RZ ;  /* 0x000000700a427210 */ /* 0x000fe40007f1e0ff */
[----:B------:R-:W-:Y:S01]  /*c2e0*/  LOP3.LUT R4, R4, 0x40, RZ, 0xfc, !PT ;  /* 0x0000004004047812 */ /* 0x000fe200078efcff */
[----:B------:R-:W-:Y:S02]  /*c2f0*/  IMAD.X R65, RZ, RZ, R9, P2 ;  /* 0x000000ffff417224 */ /* 0x000fe400010e0609 */
[----:B------:R-:W-:Y:S01]  /*c300*/  IMAD.X R67, RZ, RZ, R11, P0 ;  /* 0x000000ffff437224 */ /* 0x000fe200000e060b */
[C---:B------:R-:W-:Y:S01]  /*c310*/  LEA R72, P0, R4.reuse, UR8, 0xa ;  /* 0x0000000804487c11 */ /* 0x040fe2000f8050ff */
[----:B------:R-:W-:-:S02]  /*c320*/  IMAD.SHL.U32 R9, R4, 0x100, RZ ;  /* 0x0000010004097824 */ /* 0x000fc400078e00ff */
[----:B------:R-:W0:Y:S01]  /*c330*/  S2R R4, SR_TID.X ;  /* 0x0000000000047919 */ /* 0x000e220000002100 */
[----:B------:R-:W-:-:S04]  /*c340*/  SHF.R.U32.HI R0, RZ, 0x5, R0 ;  /* 0x00000005ff007819 */ /* 0x000fc80000011600 */
[----:B------:R-:W-:Y:S02]  /*c350*/  SGXT.U32 R0, R0, 0x2 ;  /* 0x000000020000781a */ /* 0x000fe40000000000 */
[----:B------:R-:W-:Y:S02]  /*c360*/  IADD3 R68, P2, PT, R12, R112, RZ ;  /* 0x000000700c447210 */ /* 0x000fe40007f5e0ff */
[----:B------:R-:W-:-:S03]  /*c370*/  LOP3.LUT R0, R0, 0x44, RZ, 0xfc, !PT ;  /* 0x0000004400007812 */ /* 0x000fc600078efcff */
[----:B------:R-:W-:Y:S01]  /*c380*/  IMAD.X R69, RZ, RZ, R13, P2 ;  /* 0x000000ffff457224 */ /* 0x000fe200010e060d */
[C---:B------:R-:W-:Y:S01]  /*c390*/  LEA R74, P2, R0.reuse, UR10, 0xa ;  /* 0x0000000a004a7c11 */ /* 0x040fe2000f8450ff */
[----:B------:R-:W-:Y:S01]  /*c3a0*/  IMAD.SHL.U32 R8, R0, 0x100, RZ ;  /* 0x0000010000087824 */ /* 0x000fe200078e00ff */
[----:B------:R-:W-:Y:S02]  /*c3b0*/  IADD3 R70, P3, PT, R2, R112, RZ ;  /* 0x0000007002467210 */ /* 0x000fe40007f7e0ff */
[----:B------:R-:W-:Y:S01]  /*c3c0*/  LEA.HI.X R2, R9, UR9, RZ, 0x2, P0 ;  /* 0x0000000909027c11 */ /* 0x000fe200080f14ff */
[----:B------:R-:W1:Y:S02]  /*c3d0*/  LDCU.64 UR8, c[0x0][0x390] ;  /* 0x00007200ff0877ac */ /* 0x000e640008000a00 */
[----:B------:R-:W-:Y:S01]  /*c3e0*/  IMAD.X R71, RZ, RZ, R3, P3 ;  /* 0x000000ffff477224 */ /* 0x000fe200018e0603 */
[--C-:B0-----:R-:W-:Y:S02]  /*c3f0*/  SHF.R.U32.HI R5, RZ, 0x5, R4.reuse ;  /* 0x00000005ff057819 */ /* 0x101fe40000011604 */
[----:B------:R-:W-:-:S02]  /*c400*/  SHF.R.U32.HI R0, RZ, 0x5, R4 ;  /* 0x00000005ff007819 */ /* 0x000fc40000011604 */
[----:B------:R-:W-:-:S04]  /*c410*/  SHF.R.U32.HI R4, RZ, 0x5, R4 ;  /* 0x00000005ff047819 */ /* 0x000fc80000011604 */
[----:B------:R-:W-:-:S04]  /*c420*/  SGXT.U32 R4, R4, 0x2 ;  /* 0x000000020404781a */ /* 0x000fc80000000000 */
[----:B------:R-:W-:Y:S02]  /*c430*/  LOP3.LUT R4, R4, 0x4c, RZ, 0xfc, !PT ;  /* 0x0000004c04047812 */ /* 0x000fe400078efcff */
[----:B------:R-:W-:Y:S01]  /*c440*/  LEA.HI.X R3, R8, UR11, RZ, 0x2, P2 ;  /* 0x0000000b08037c11 */ /* 0x000fe200090f14ff */
[----:B------:R-:W0:Y:S01]  /*c450*/  LDCU.64 UR10, c[0x0][0x390] ;  /* 0x00007200ff0a77ac */ /* 0x000e220008000a00 */
[C---:B------:R-:W-:Y:S01]  /*c460*/  LEA R78, P2, R4.reuse, UR18, 0xa ;  /* 0x00000012044e7c11 */ /* 0x040fe2000f8450ff */
[----:B------:R-:W-:Y:S02]  /*c470*/  IMAD.SHL.U32 R9, R4, 0x100, RZ ;  /* 0x0000010004097824 */ /* 0x000fe400078e00ff */
[----:B------:R-:W2:Y:S01]  /*c480*/  S2R R4, SR_TID.X ;  /* 0x0000000000047919 */ /* 0x000ea20000002100 */
[----:B------:R-:W-:Y:S02]  /*c490*/  SGXT.U32 R5, R5, 0x2 ;  /* 0x000000020505781a */ /* 0x000fe40000000000 */
[----:B------:R-:W-:-:S02]  /*c4a0*/  SGXT.U32 R0, R0, 0x2 ;  /* 0x000000020000781a */ /* 0x000fc40000000000 */
[----:B------:R-:W-:Y:S02]  /*c4b0*/  LOP3.LUT R5, R5, 0x48, RZ, 0xfc, !PT ;  /* 0x0000004805057812 */ /* 0x000fe400078efcff */
[----:B------:R-:W-:Y:S02]  /*c4c0*/  LOP3.LUT R0, R0, 0x50, RZ, 0xfc, !PT ;  /* 0x0000005000007812 */ /* 0x000fe400078efcff */
[C---:B------:R-:W-:Y:S01]  /*c4d0*/  LEA R76, P0, R5.reuse, UR16, 0xa ;  /* 0x00000010054c7c11 */ /* 0x040fe2000f8050ff */
[----:B------:R-:W-:Y:S01]  /*c4e0*/  IMAD.SHL.U32 R8, R5, 0x100, RZ ;  /* 0x0000010005087824 */ /* 0x000fe200078e00ff */
[C---:B------:R-:W-:Y:S01]  /*c4f0*/  LEA R114, P3, R0.reuse, UR20, 0xa ;  /* 0x0000001400727c11 */ /* 0x040fe2000f8650ff */
[----:B------:R-:W-:Y:S01]  /*c500*/  IMAD.SHL.U32 R10, R0, 0x100, RZ ;  /* 0x00000100000a7824 */ /* 0x000fe200078e00ff */
[----:B------:R-:W-:Y:S01]  /*c510*/  LEA.HI.X R9, R9, UR19, RZ, 0x2, P2 ;  /* 0x0000001309097c11 */ /* 0x000fe200090f14ff */
[----:B------:R-:W3:Y:S01]  /*c520*/  LDCU.64 UR18, c[0x0][0x390] ;  /* 0x00007200ff1277ac */ /* 0x000ee20008000a00 */
[----:B--2---:R-:W-:-:S02]  /*c530*/  SHF.R.U32.HI R5, RZ, 0x5, R4 ;  /* 0x00000005ff057819 */ /* 0x004fc40000011604 */
[--C-:B------:R-:W-:Y:S02]  /*c540*/  SHF.R.U32.HI R0, RZ, 0x5, R4.reuse ;  /* 0x00000005ff007819 */ /* 0x100fe40000011604 */
[----:B------:R-:W-:-:S04]  /*c550*/  SHF.R.U32.HI R4, RZ, 0x5, R4 ;  /* 0x00000005ff047819 */ /* 0x000fc80000011604 */
[----:B------:R-:W-:-:S04]  /*c560*/  SGXT.U32 R4, R4, 0x2 ;  /* 0x000000020404781a */ /* 0x000fc80000000000 */
[----:B------:R-:W-:-:S04]  /*c570*/  LOP3.LUT R4, R4, 0x58, RZ, 0xfc, !PT ;  /* 0x0000005804047812 */ /* 0x000fc800078efcff */
[C---:B------:R-:W-:Y:S01]  /*c580*/  LEA R118, P2, R4.reuse, UR24, 0xa ;  /* 0x0000001804767c11 */ /* 0x040fe2000f8450ff */
[----:B------:R-:W-:Y:S02]  /*c590*/  IMAD.SHL.U32 R13, R4, 0x100, RZ ;  /* 0x00000100040d7824 */ /* 0x000fe400078e00ff */
[----:B------:R-:W2:Y:S01]  /*c5a0*/  S2R R4, SR_TID.X ;  /* 0x0000000000047919 */ /* 0x000ea20000002100 */
[----:B------:R-:W-:Y:S02]  /*c5b0*/  SGXT.U32 R5, R5, 0x2 ;  /* 0x000000020505781a */ /* 0x000fe40000000000 */
[----:B------:R-:W-:Y:S02]  /*c5c0*/  SGXT.U32 R0, R0, 0x2 ;  /* 0x000000020000781a */ /* 0x000fe40000000000 */
[----:B------:R-:W-:Y:S02]  /*c5d0*/  LOP3.LUT R5, R5, 0x54, RZ, 0xfc, !PT ;  /* 0x0000005405057812 */ /* 0x000fe400078efcff */
[----:B------:R-:W-:-:S02]  /*c5e0*/  LOP3.LUT R0, R0, 0x5c, RZ, 0xfc, !PT ;  /* 0x0000005c00007812 */ /* 0x000fc400078efcff */
[----:B------:R-:W-:Y:S01]  /*c5f0*/  LEA.HI.X R8, R8, UR17, RZ, 0x2, P0 ;  /* 0x0000001108087c11 */ /* 0x000fe200080f14ff */
[C---:B------:R-:W-:Y:S01]  /*c600*/  IMAD.SHL.U32 R11, R5.reuse, 0x100, RZ ;  /* 0x00000100050b7824 */ /* 0x040fe200078e00ff */
[----:B------:R-:W-:Y:S01]  /*c610*/  LEA.HI.X R10, R10, UR21, RZ, 0x2, P3 ;  /* 0x000000150a0a7c11 */ /* 0x000fe200098f14ff */
[C---:B------:R-:W-:Y:S01]  /*c620*/  IMAD.SHL.U32 R15, R0.reuse, 0x100, RZ ;  /* 0x00000100000f7824 */ /* 0x040fe200078e00ff */
[----:B------:R-:W-:Y:S01]  /*c630*/  LEA R116, P0, R5, UR22, 0xa ;  /* 0x0000001605747c11 */ /* 0x000fe2000f8050ff */
[----:B------:R-:W4:Y:S01]  /*c640*/  LDCU.64 UR16, c[0x0][0x390] ;  /* 0x00007200ff1077ac */ /* 0x000f220008000a00 */
[----:B------:R-:W-:Y:S02]  /*c650*/  LEA R120, P3, R0, UR26, 0xa ;  /* 0x0000001a00787c11 */ /* 0x000fe4000f8650ff */
[----:B------:R-:W-:Y:S01]  /*c660*/  LEA.HI.X R13, R13, UR25, RZ, 0x2, P2 ;  /* 0x000000190d0d7c11 */ /* 0x000fe200090f14ff */
[----:B------:R-:W5:Y:S01]  /*c670*/  LDCU.64 UR20, c[0x0][0x390] ;  /* 0x00007200ff1477ac */ /* 0x000f620008000a00 */
[--C-:B--2---:R-:W-:Y:S01]  /*c680*/  SHF.R.U32.HI R5, RZ, 0x5, R4.reuse ;  /* 0x00000005ff057819 */ /* 0x104fe20000011604 */
[----:B------:R-:W2:Y:S01]  /*c690*/  LDCU.64 UR24, c[0x0][0x390] ;  /* 0x00007200ff1877ac */ /* 0x000ea20008000a00 */
[----:B------:R-:W-:-:S02]  /*c6a0*/  SHF.R.U32.HI R0, RZ, 0x5, R4 ;  /* 0x00000005ff007819 */ /* 0x000fc40000011604 */
[----:B------:R-:W-:-:S04]  /*c6b0*/  SHF.R.U32.HI R4, RZ, 0x5, R4 ;  /* 0x00000005ff047819 */ /* 0x000fc80000011604 */
[----:B------:R-:W-:-:S04]  /*c6c0*/  SGXT.U32 R4, R4, 0x2 ;  /* 0x000000020404781a */ /* 0x000fc80000000000 */
[----:B------:R-:W-:-:S04]  /*c6d0*/  LOP3.LUT R4, R4, 0x64, RZ, 0xfc, !PT ;  /* 0x0000006404047812 */ /* 0x000fc800078efcff */
[C---:B------:R-:W-:Y:S01]  /*c6e0*/  LEA R14, P2, R4.reuse, UR30, 0xa ;  /* 0x0000001e040e7c11 */ /* 0x040fe2000f8450ff */
[----:B------:R-:W-:Y:S02]  /*c6f0*/  IMAD.SHL.U32 R19, R4, 0x100, RZ ;  /* 0x0000010004137824 */ /* 0x000fe400078e00ff */
[----:B------:R-:W0:Y:S01]  /*c700*/  S2R R4, SR_TID.X ;  /* 0x0000000000047919 */ /* 0x000e220000002100 */
[----:B------:R-:W-:Y:S02]  /*c710*/  SGXT.U32 R5, R5, 0x2 ;  /* 0x000000020505781a */ /* 0x000fe40000000000 */
[----:B------:R-:W-:Y:S02]  /*c720*/  SGXT.U32 R0, R0, 0x2 ;  /* 0x000000020000781a */ /* 0x000fe40000000000 */
[----:B------:R-:W-:Y:S02]  /*c730*/  LOP3.LUT R5, R5, 0x60, RZ, 0xfc, !PT ;  /* 0x0000006005057812 */ /* 0x000fe400078efcff */
[----:B------:R-:W-:-:S02]  /*c740*/  LOP3.LUT R0, R0, 0x68, RZ, 0xfc, !PT ;  /* 0x0000006800007812 */ /* 0x000fc400078efcff */
[----:B------:R-:W-:Y:S01]  /*c750*/  LEA.HI.X R11, R11, UR23, RZ, 0x2, P0 ;  /* 0x000000170b0b7c11 */ /* 0x000fe200080f14ff */
[----:B------:R-:W-:Y:S01]  /*c760*/  IMAD.SHL.U32 R17, R5, 0x100, RZ ;  /* 0x0000010005117824 */ /* 0x000fe200078e00ff */
[----:B------:R-:W-:Y:S01]  /*c770*/  LEA.HI.X R15, R15, UR27, RZ, 0x2, P3 ;  /* 0x0000001b0f0f7c11 */ /* 0x000fe200098f14ff */
[C---:B------:R-:W-:Y:S01]  /*c780*/  IMAD.SHL.U32 R21, R0.reuse, 0x100, RZ ;  /* 0x0000010000157824 */ /* 0x040fe200078e00ff */
[----:B------:R-:W-:Y:S01]  /*c790*/  LEA R12, P0, R5, UR28, 0xa ;  /* 0x0000001c050c7c11 */ /* 0x000fe2000f8050ff */
[----:B------:R-:W0:Y:S01]  /*c7a0*/  LDCU.64 UR22, c[0x0][0x390] ;  /* 0x00007200ff1677ac */ /* 0x000e220008000a00 */
[----:B------:R-:W-:Y:S02]  /*c7b0*/  LEA R16, P3, R0, UR32, 0xa ;  /* 0x0000002000107c11 */ /* 0x000fe4000f8650ff */
[----:B------:R-:W-:Y:S01]  /*c7c0*/  LEA.HI.X R19, R19, UR31, RZ, 0x2, P2 ;  /* 0x0000001f13137c11 */ /* 0x000fe200090f14ff */
[----:B------:R-:W1:Y:S01]  /*c7d0*/  LDCU.64 UR26, c[0x0][0x390] ;  /* 0x00007200ff1a77ac */ /* 0x000e620008000a00 */
[--C-:B0-----:R-:W-:Y:S01]  /*c7e0*/  SHF.R.U32.HI R5, RZ, 0x5, R4.reuse ;  /* 0x00000005ff057819 */ /* 0x101fe20000011604 */
[----:B------:R-:W0:Y:S01]  /*c7f0*/  LDCU.64 UR30, c[0x0][0x390] ;  /* 0x00007200ff1e77ac */ /* 0x000e220008000a00 */
        /* <DEDUP_REMOVED lines=42> */
[----:B0-----:R-:W-:-:S02]  /*caa0*/  SHF.R.U32.HI R5, RZ, 0x5, R4 ;  /* 0x00000005ff057819 */ /* 0x001fc40000011604 */
[--C-:B------:R-:W-:Y:S02]  /*cab0*/  SHF.R.U32.HI R0, RZ, 0x5, R4.reuse ;  /* 0x00000005ff007819 */ /* 0x100fe40000011604 */
        /* <DEDUP_REMOVED lines=14> */
[----:B------:R-:W-:Y:S02]  /*cba0*/  LEA R30, P0, R5, UR46, 0xa ;  /* 0x0000002e051e7c11 */ /* 0x000fe4000f8050ff */
[----:B------:R-:W-:Y:S02]  /*cbb0*/  LEA R34, P3, R0, UR50, 0xa ;  /* 0x0000003200227c11 */ /* 0x000fe4000f8650ff */
[----:B------:R-:W-:Y:S02]  /*cbc0*/  LEA.HI.X R37, R37, UR49, RZ, 0x2, P2 ;  /* 0x0000003125257c11 */ /* 0x000fe400090f14ff */
[----:B0-----:R-:W-:-:S02]  /*cbd0*/  SHF.R.U32.HI R5, RZ, 0x5, R4 ;  /* 0x00000005ff057819 */ /* 0x001fc40000011604 */
[--C-:B------:R-:W-:Y:S02]  /*cbe0*/  SHF.R.U32.HI R0, RZ, 0x5, R4.reuse ;  /* 0x00000005ff007819 */ /* 0x100fe40000011604 */
[----:B------:R-:W-:-:S04]  /*cbf0*/  SHF.R.U32.HI R4, RZ, 0x5, R4 ;  /* 0x00000005ff047819 */ /* 0x000fc80000011604 */
[----:B------:R-:W-:-:S04]  /*cc00*/  SGXT.U32 R4, R4, 0x2 ;  /* 0x000000020404781a */ /* 0x000fc80000000000 */
[----:B------:R-:W-:-:S04]  /*cc10*/  LOP3.LUT R4, R4, 0x94, RZ, 0xfc, !PT ;  /* 0x0000009404047812 */ /* 0x000fc800078efcff */
[C---:B-1----:R-:W-:Y:S01]  /*cc20*/  LEA R38, P2, R4.reuse, UR8, 0xa ;  /* 0x0000000804267c11 */ /* 0x042fe2000f8450ff */
        /* <DEDUP_REMOVED lines=19> */
[C---:B---3--:R-:W-:Y:S01]  /*cd60*/  LEA R44, P2, R4.reuse, UR18, 0xa ;  /* 0x00000012042c7c11 */ /* 0x048fe2000f8450ff */
        /* <DEDUP_REMOVED lines=10> */
[----:B----4-:R-:W-:Y:S01]  /*ce10*/  LEA R42, P0, R5, UR16, 0xa ;  /* 0x00000010052a7c11 */ /* 0x010fe2000f8050ff */
[----:B------:R-:W3:Y:S01]  /*ce20*/  LDCU.64 UR10, c[0x0][0x390] ;  /* 0x00007200ff0a77ac */ /* 0x000ee20008000a00 */
[----:B-----5:R-:W-:Y:S02]  /*ce30*/  LEA R46, P3, R0, UR20, 0xa ;  /* 0x00000014002e7c11 */ /* 0x020fe4000f8650ff */
[----:B------:R-:W-:Y:S01]  /*ce40*/  LEA.HI.X R49, R49, UR19, RZ, 0x2, P2 ;  /* 0x0000001331317c11 */ /* 0x000fe200090f14ff */
[----:B------:R-:W4:Y:S01]  /*ce50*/  LDCU.64 UR4, c[0x0][0x390] ;  /* 0x00007200ff0477ac */ /* 0x000f220008000a00 */
[--C-:B0-----:R-:W-:Y:S01]  /*ce60*/  SHF.R.U32.HI R5, RZ, 0x5, R4.reuse ;  /* 0x00000005ff057819 */ /* 0x101fe20000011604 */
[----:B------:R-:W0:Y:S01]  /*ce70*/  LDCU.64 UR18, c[0x0][0x390] ;  /* 0x00007200ff1277ac */ /* 0x000e220008000a00 */
[----:B------:R-:W-:-:S02]  /*ce80*/  SHF.R.U32.HI R0, RZ, 0x5, R4 ;  /* 0x00000005ff007819 */ /* 0x000fc40000011604 */
[----:B------:R-:W-:-:S04]  /*ce90*/  SHF.R.U32.HI R4, RZ, 0x5, R4 ;  /* 0x00000005ff047819 */ /* 0x000fc80000011604 */
[----:B------:R-:W-:-:S04]  /*cea0*/  SGXT.U32 R4, R4, 0x2 ;  /* 0x000000020404781a */ /* 0x000fc80000000000 */
[----:B------:R-:W-:-:S04]  /*ceb0*/  LOP3.LUT R4, R4, 0xac, RZ, 0xfc, !PT ;  /* 0x000000ac04047812 */ /* 0x000fc800078efcff */
[C---:B--2---:R-:W-:Y:S01]  /*cec0*/  LEA R50, P2, R4.reuse, UR24, 0xa ;  /* 0x0000001804327c11 */ /* 0x044fe2000f8450ff */
[----:B------:R-:W-:Y:S02]  /*ced0*/  IMAD.SHL.U32 R83, R4, 0x100, RZ ;  /* 0x0000010004537824 */ /* 0x000fe400078e00ff */
[----:B------:R-:W2:Y:S01]  /*cee0*/  S2R R4, SR_TID.X ;  /* 0x0000000000047919 */ /* 0x000ea20000002100 */
        /* <DEDUP_REMOVED lines=9> */
[----:B------:R-:W5:Y:S01]  /*cf80*/  LDCU.64 UR20, c[0x0][0x390] ;  /* 0x00007200ff1477ac */ /* 0x000f620008000a00 */
[----:B------:R-:W-:Y:S02]  /*cf90*/  LEA R80, P3, R0, UR26, 0xa ;  /* 0x0000001a00507c11 */ /* 0x000fe4000f8650ff */
[----:B------:R-:W-:Y:S01]  /*cfa0*/  LEA.HI.X R83, R83, UR25, RZ, 0x2, P2 ;  /* 0x0000001953537c11 */ /* 0x000fe200090f14ff */
[----:B------:R-:W0:Y:S01]  /*cfb0*/  LDCU.64 UR16, c[0x0][0x390] ;  /* 0x00007200ff1077ac */ /* 0x000e220008000a00 */
        /* <DEDUP_REMOVED lines=50> */
[----:B------:R-:W-:-:S04]  /*d2e0*/  SGXT.U32 R0, R0, 0x2 ;  /* 0x000000020000781a */ /* 0x000fc80000000000 */
[----:B------:R-:W-:Y:S02]  /*d2f0*/  LOP3.LUT R0, R0, 0xd4, RZ, 0xfc, !PT ;  /* 0x000000d400007812 */ /* 0x000fe400078efcff */
[----:B------:R-:W-:Y:S02]  /*d300*/  LEA.HI.X R97, R97, UR39, RZ, 0x2, P3 ;  /* 0x0000002761617c11 */ /* 0x000fe400098f14ff */
[C---:B---3--:R-:W-:Y:S01]  /*d310*/  LEA R98, P3, R0.reuse, UR10, 0xa ;  /* 0x0000000a00627c11 */ /* 0x048fe2000f8650ff */
[----:B------:R-:W-:Y:S01]  /*d320*/  IMAD.SHL.U32 R103, R0, 0x100, RZ ;  /* 0x0000010000677824 */ /* 0x000fe200078e00ff */
[----:B------:R-:W-:-:S04]  /*d330*/  SGXT.U32 R5, R5, 0x2 ;  /* 0x000000020505781a */ /* 0x000fc80000000000 */
[----:B------:R-:W-:Y:S02]  /*d340*/  LOP3.LUT R5, R5, 0xcc, RZ, 0xfc, !PT ;  /* 0x000000cc05057812 */ /* 0x000fe400078efcff */
[----:B------:R-:W-:Y:S02]  /*d350*/  LEA.HI.X R93, R93, UR35, RZ, 0x2, P0 ;  /* 0x000000235d5d7c11 */ /* 0x000fe400080f14ff */
[C---:B----4-:R-:W-:Y:S01]  /*d360*/  LEA R94, P0, R5.reuse, UR4, 0xa ;  /* 0x00000004055e7c11 */ /* 0x050fe2000f8050ff */
[----:B------:R-:W-:Y:S01]  /*d370*/  IMAD.SHL.U32 R99, R5, 0x100, RZ ;  /* 0x0000010005637824 */ /* 0x000fe200078e00ff */
[----:B0-----:R-:W-:-:S04]  /*d380*/  SHF.R.U32.HI R0, RZ, 0x5, R4 ;  /* 0x00000005ff007819 */ /* 0x001fc80000011604 */
[----:B------:R-:W-:-:S04]  /*d390*/  SGXT.U32 R0, R0, 0x2 ;  /* 0x000000020000781a */ /* 0x000fc80000000000 */
[----:B------:R-:W-:Y:S02]  /*d3a0*/  LOP3.LUT R0, R0, 0xe0, RZ, 0xfc, !PT ;  /* 0x000000e000007812 */ /* 0x000fe400078efcff */
[----:B------:R-:W-:Y:S01]  /*d3b0*/  LEA.HI.X R103, R103, UR11, RZ, 0x2, P3 ;  /* 0x0000000b67677c11 */ /* 0x000fe200098f14ff */
[----:B------:R-:W-:Y:S01]  /*d3c0*/  STL.64 [R1+0x38], R6 ;  /* 0x0000380601007387 */ /* 0x000fe20000100a00 */
[--C-:B------:R-:W-:Y:S01]  /*d3d0*/  SHF.R.U32.HI R5, RZ, 0x5, R4.reuse ;  /* 0x00000005ff057819 */ /* 0x100fe20000011604 */
[C---:B------:R-:W-:Y:S01]  /*d3e0*/  IMAD.SHL.U32 R109, R0.reuse, 0x100, RZ ;  /* 0x00000100006d7824 */ /* 0x040fe200078e00ff */
[----:B-----5:R-:W-:Y:S01]  /*d3f0*/  LEA R104, P3, R0, UR20, 0xa ;  /* 0x0000001400687c11 */ /* 0x020fe2000f8650ff */
[----:B------:R-:W0:Y:S01]  /*d400*/  LDCU.64 UR10, c[0x0][0x390] ;  /* 0x00007200ff0a77ac */ /* 0x000e220008000a00 */
[----:B------:R-:W-:Y:S01]  /*d410*/  SHF.R.U32.HI R4, RZ, 0x5, R4 ;  /* 0x00000005ff047819 */ /* 0x000fe20000011604 */
[----:B------:R-:W1:Y:S03]  /*d420*/  S2R R0, SR_TID.X ;  /* 0x0000000000007919 */ /* 0x000e660000002100 */
[----:B------:R-:W-:-:S04]  /*d430*/  SGXT.U32 R4, R4, 0x2 ;  /* 0x000000020404781a */ /* 0x000fc80000000000 */
[----:B------:R-:W-:Y:S02]  /*d440*/  LOP3.LUT R4, R4, 0xdc, RZ, 0xfc, !PT ;  /* 0x000000dc04047812 */ /* 0x000fe400078efcff */
[----:B------:R-:W-:Y:S01]  /*d450*/  LEA.HI.X R101, R101, UR9, RZ, 0x2, P2 ;  /* 0x0000000965657c11 */ /* 0x000fe200090f14ff */
[----:B------:R-:W3:Y:S01]  /*d460*/  LDCU.64 UR8, c[0x0][0x390] ;  /* 0x00007200ff0877ac */ /* 0x000ee20008000a00 */
[C---:B------:R-:W-:Y:S01]  /*d470*/  LEA R102, P2, R4.reuse, UR18, 0xa ;  /* 0x0000001204667c11 */ /* 0x040fe2000f8450ff */
[----:B------:R-:W-:Y:S02]  /*d480*/  IMAD.SHL.U32 R107, R4, 0x100, RZ ;  /* 0x00000100046b7824 */ /* 0x000fe400078e00ff */
[----:B------:R-:W4:Y:S01]  /*d490*/  S2R R4, SR_TID.X ;  /* 0x0000000000047919 */ /* 0x000f220000002100 */
[----:B------:R-:W-:-:S04]  /*d4a0*/  SGXT.U32 R5, R5, 0x2 ;  /* 0x000000020505781a */ /* 0x000fc80000000000 */
[----:B------:R-:W-:Y:S02]  /*d4b0*/  LOP3.LUT R5, R5, 0xd8, RZ, 0xfc, !PT ;  /* 0x000000d805057812 */ /* 0x000fe400078efcff */
[----:B------:R-:W-:Y:S02]  /*d4c0*/  LEA.HI.X R99, R99, UR5, RZ, 0x2, P0 ;  /* 0x0000000563637c11 */ /* 0x000fe400080f14ff */
[C---:B------:R-:W-:Y:S01]  /*d4d0*/  IADD3 R78, P5, PT, R112.reuse, R78, RZ ;  /* 0x0000004e704e7210 */ /* 0x040fe20007fbe0ff */
[C---:B------:R-:W-:Y:S01]  /*d4e0*/  IMAD.SHL.U32 R105, R5.reuse, 0x100, RZ ;  /* 0x0000010005697824 */ /* 0x040fe200078e00ff */
[----:B-1----:R-:W-:Y:S02]  /*d4f0*/  SHF.R.U32.HI R0, RZ, 0x5, R0 ;  /* 0x00000005ff007819 */ /* 0x002fe40000011600 */
[----:B------:R-:W-:Y:S01]  /*d500*/  IADD3 R74, P6, PT, R112, R74, RZ ;  /* 0x0000004a704a7210 */ /* 0x000fe20007fde0ff */
[----:B------:R-:W-:Y:S01]  /*d510*/  STL [R1+0xa1c], R55 ;  /* 0x000a1c3701007387 */ /* 0x000fe20000100800 */
[----:B------:R-:W-:Y:S01]  /*d520*/  SGXT.U32 R0, R0, 0x2 ;  /* 0x000000020000781a */ /* 0x000fe20000000000 */
[----:B------:R-:W1:Y:S01]  /*d530*/  LDCU.64 UR4, c[0x0][0x390] ;  /* 0x00007200ff0477ac */ /* 0x000e620008000a00 */
[----:B------:R-:W-:-:S02]  /*d540*/  LEA R100, P0, R5, UR16, 0xa ;  /* 0x0000001005647c11 */ /* 0x000fc4000f8050ff */
[----:B------:R-:W-:Y:S02]  /*d550*/  LOP3.LUT R0, R0, 0xe4, RZ, 0xfc, !PT ;  /* 0x000000e400007812 */ /* 0x000fe400078efcff */
[----:B------:R-:W-:Y:S02]  /*d560*/  LEA.HI.X R105, R105, UR17, RZ, 0x2, P0 ;  /* 0x0000001169697c11 */ /* 0x000fe400080f14ff */
[C---:B------:R-:W-:Y:S01]  /*d570*/  LEA R106, P0, R0.reuse, UR22, 0xa ;  /* 0x00000016006a7c11 */ /* 0x040fe2000f8050ff */
[----:B------:R-:W-:Y:S01]  /*d580*/  IMAD.SHL.U32 R111, R0, 0x100, RZ ;  /* 0x00000100006f7824 */ /* 0x000fe200078e00ff */
[--C-:B----4-:R-:W-:Y:S02]  /*d590*/  SHF.R.U32.HI R5, RZ, 0x5, R4.reuse ;  /* 0x00000005ff057819 */ /* 0x110fe40000011604 */
[--C-:B------:R-:W-:Y:S02]  /*d5a0*/  SHF.R.U32.HI R0, RZ, 0x5, R4.reuse ;  /* 0x00000005ff007819 */ /* 0x100fe40000011604 */
[----:B------:R-:W-:-:S02]  /*d5b0*/  SHF.R.U32.HI R4, RZ, 0x5, R4 ;  /* 0x00000005ff047819 */ /* 0x000fc40000011604 */
[----:B------:R-:W-:Y:S02]  /*d5c0*/  SGXT.U32 R0, R0, 0x2 ;  /* 0x000000020000781a */ /* 0x000fe40000000000 */
[----:B------:R-:W-:Y:S02]  /*d5d0*/  SGXT.U32 R4, R4, 0x2 ;  /* 0x000000020404781a */ /* 0x000fe40000000000 */
[----:B------:R-:W-:Y:S02]  /*d5e0*/  LOP3.LUT R0, R0, 0xf0, RZ, 0xfc, !PT ;  /* 0x000000f000007812 */ /* 0x000fe400078efcff */
[----:B------:R-:W-:Y:S02]  /*d5f0*/  LOP3.LUT R4, R4, 0xec, RZ, 0xfc, !PT ;  /* 0x000000ec04047812 */ /* 0x000fe400078efcff */
[----:B------:R-:W-:Y:S01]  /*d600*/  LEA.HI.X R109, R109, UR21, RZ, 0x2, P3 ;  /* 0x000000156d6d7c11 */ /* 0x000fe200098f14ff */
[----:B------:R-:W-:Y:S01]  /*d610*/  IMAD.SHL.U32 R73, R0, 0x100, RZ ;  /* 0x0000010000497824 */ /* 0x000fe200078e00ff */
[C---:B------:R-:W-:Y:S01]  /*d620*/  LEA R110, P3, R4.reuse, UR26, 0xa ;  /* 0x0000001a046e7c11 */ /* 0x040fe2000f8650ff */
[----:B------:R-:W-:Y:S01]  /*d630*/  IMAD.SHL.U32 R125, R4, 0x100, RZ ;  /* 0x00000100047d7824 */ /* 0x000fe200078e00ff */
[----:B------:R-:W-:-:S04]  /*d640*/  LEA R113, P4, R0, UR28, 0xa ;  /* 0x0000001c00717c11 */ /* 0x000fc8000f8850ff */
[----:B------:R-:W-:Y:S02]  /*d650*/  LEA.HI.X R125, R125, UR27, RZ, 0x2, P3 ;  /* 0x0000001b7d7d7c11 */ /* 0x000fe400098f14ff */
[----:B------:R-:W-:Y:S02]  /*d660*/  LEA.HI.X R122, R73, UR29, RZ, 0x2, P4 ;  /* 0x0000001d497a7c11 */ /* 0x000fe4000a0f14ff */
[C---:B------:R-:W-:Y:S02]  /*d670*/  IADD3 R72, P3, PT, R112.reuse, R72, RZ ;  /* 0x0000004870487210 */ /* 0x040fe40007f7e0ff */
[C---:B------:R-:W-:Y:S01]  /*d680*/  IADD3 R76, P4, PT, R112.reuse, R76, RZ ;  /* 0x0000004c704c7210 */ /* 0x040fe20007f9e0ff */
[----:B------:R-:W-:Y:S02]  /*d690*/  IMAD.X R79, RZ, RZ, R9, P5 ;  /* 0x000000ffff4f7224 */ /* 0x000fe400028e0609 */
[----:B------:R-:W-:Y:S01]  /*d6a0*/  IMAD.X R73, RZ, RZ, R2, P3 ;  /* 0x000000ffff497224 */ /* 0x000fe200018e0602 */
[C---:B------:R-:W-:Y:S01]  /*d6b0*/  IADD3 R114, P3, PT, R112.reuse, R114, RZ ;  /* 0x0000007270727210 */ /* 0x040fe20007f7e0ff */
[----:B------:R-:W-:Y:S01]  /*d6c0*/  IMAD.X R77, RZ, RZ, R8, P4 ;  /* 0x000000ffff4d7224 */ /* 0x000fe200020e0608 */
[----:B------:R-:W-:-:S02]  /*d6d0*/  IADD3 R118, P4, PT, R112, R118, RZ ;  /* 0x0000007670767210 */ /* 0x000fc40007f9e0ff */
[C---:B------:R-:W-:Y:S01]  /*d6e0*/  IADD3 R120, P5, PT, R112.reuse, R120, RZ ;  /* 0x0000007870787210 */ /* 0x040fe20007fbe0ff */
[----:B------:R-:W-:Y:S01]  /*d6f0*/  IMAD.X R75, RZ, RZ, R3, P6 ;  /* 0x000000ffff4b7224 */ /* 0x000fe200030e0603 */
[C---:B------:R-:W-:Y:S01]  /*d700*/  IADD3 R116, P6, PT, R112.reuse, R116, RZ ;  /* 0x0000007470747210 */ /* 0x040fe20007fde0ff */
[----:B------:R-:W-:Y:S02]  /*d710*/  IMAD.X R115, RZ, RZ, R10, P3 ;  /* 0x000000ffff737224 */ /* 0x000fe400018e060a */
[----:B------:R-:W-:Y:S01]  /*d720*/  IMAD.X R119, RZ, RZ, R13, P4 ;  /* 0x000000ffff777224 */ /* 0x000fe200020e060d */
[C---:B------:R-:W-:Y:S01]  /*d730*/  IADD3 R10, P4, PT, R112.reuse, R16, RZ ;  /* 0x00000010700a7210 */ /* 0x040fe20007f9e0ff */
[----:B------:R-:W-:Y:S01]  /*d740*/  IMAD.X R121, RZ, RZ, R15, P5 ;  /* 0x000000ffff797224 */ /* 0x000fe200028e060f */
[C---:B------:R-:W-:Y:S02]  /*d750*/  IADD3 R2, P3, PT, R112.reuse, R12, RZ ;  /* 0x0000000c70027210 */ /* 0x040fe40007f7e0ff */
[C---:B------:R-:W-:Y:S01]  /*d760*/  IADD3 R12, P5, PT, R112.reuse, R18, RZ ;  /* 0x00000012700c7210 */ /* 0x040fe20007fbe0ff */
[----:B------:R-:W-:Y:S01]  /*d770*/  IMAD.X R117, RZ, RZ, R11, P6 ;  /* 0x000000ffff757224 */ /* 0x000fe200030e060b */
[----:B------:R-:W4:Y:S01]  /*d780*/  S2R R4, SR_TID.X ;  /* 0x0000000000047919 */ /* 0x000f220000002100 */
[C---:B------:R-:W-:Y:S01]  /*d790*/  IADD3 R8, P6, PT, R112.reuse, R14, RZ ;  /* 0x0000000e70087210 */ /* 0x040fe20007fde0ff */
[----:B------:R-:W-:Y:S01]  /*d7a0*/  IMAD.X R11, RZ, RZ, R21, P4 ;  /* 0x000000ffff0b7224 */ /* 0x000fe200020e0615 */
        /* <DEDUP_REMOVED lines=20> */
[----:B------:R-:W-:Y:S01]  /*d8f0*/  IADD3 R36, P5, PT, R112, R42, RZ ;  /* 0x0000002a70247210 */ /* 0x000fe20007fbe0ff */
[----:B------:R-:W-:-:S02]  /*d900*/  IMAD.X R25, RZ, RZ, R35, P6 ;  /* 0x000000ffff197224 */ /* 0x000fc400030e0623 */
[----:B------:R-:W-:Y:S01]  /*d910*/  IMAD.X R35, RZ, RZ, R45, P4 ;  /* 0x000000ffff237224 */ /* 0x000fe200020e062d */
[C---:B------:R-:W-:Y:S01]  /*d920*/  IADD3 R40, P4, PT, R112.reuse, R46, RZ ;  /* 0x0000002e70287210 */ /* 0x040fe20007f9e0ff */
[----:B------:R-:W-:Y:S01]  /*d930*/  IMAD.X R37, RZ, RZ, R47, P5 ;  /* 0x000000ffff257224 */ /* 0x000fe200028e062f */
[C---:B------:R-:W-:Y:S02]  /*d940*/  IADD3 R32, P6, PT, R112.reuse, R38, RZ ;  /* 0x0000002670207210 */ /* 0x040fe40007fde0ff */
        /* <DEDUP_REMOVED lines=9> */
[----:B------:R-:W-:Y:S01]  /*d9e0*/  SGXT.U32 R5, R5, 0x2 ;  /* 0x000000020505781a */ /* 0x000fe20000000000 */
[----:B------:R-:W-:Y:S01]  /*d9f0*/  IMAD.X R47, RZ, RZ, R85, P4 ;  /* 0x000000ffff2f7224 */ /* 0x000fe200020e0655 */
[C---:B------:R-:W-:Y:S01]  /*da00*/  IADD3 R44, P3, PT, R112.reuse, R50, RZ ;  /* 0x00000032702c7210 */ /* 0x040fe20007f7e0ff */
[----:B------:R-:W-:Y:S01]  /*da10*/  STL [R1+0x9fc], R58 ;  /* 0x0009fc3a01007387 */ /* 0x000fe20000100800 */
[C---:B------:R-:W-:Y:S01]  /*da20*/  IADD3 R80, P4, PT, R112.reuse, R86, RZ ;  /* 0x0000005670507210 */ /* 0x040fe20007f9e0ff */
[----:B------:R-:W-:Y:S01]  /*da30*/  IMAD.X R49, RZ, RZ, R87, P5 ;  /* 0x000000ffff317224 */ /* 0x000fe200028e0657 */
[--C-:B----4-:R-:W-:Y:S01]  /*da40*/  SHF.R.U32.HI R0, RZ, 0x5, R4.reuse ;  /* 0x00000005ff007819 */ /* 0x110fe20000011604 */
[----:B------:R-:W-:Y:S01]  /*da50*/  STL [R1+0x9f8], R59 ;  /* 0x0009f83b01007387 */ /* 0x000fe20000100800 */
[----:B------:R-:W-:Y:S01]  /*da60*/  IADD3 R82, P5, PT, R112, R88, RZ ;  /* 0x0000005870527210 */ /* 0x000fe20007fbe0ff */
[----:B------:R-:W-:Y:S01]  /*da70*/  IMAD.X R45, RZ, RZ, R83, P3 ;  /* 0x000000ffff2d7224 */ /* 0x000fe200018e0653 */
[----:B------:R-:W-:Y:S01]  /*da80*/  LOP3.LUT R5, R5, 0xe8, RZ, 0xfc, !PT ;  /* 0x000000e805057812 */ /* 0x000fe200078efcff */
[----:B------:R-:W-:Y:S01]  /*da90*/  STL [R1+0xa04], R60 ;  /* 0x000a043c01007387 */ /* 0x000fe20000100800 */
[----:B------:R-:W-:Y:S01]  /*daa0*/  SHF.R.U32.HI R4, RZ, 0x5, R4 ;  /* 0x00000005ff047819 */ /* 0x000fe20000011604 */
[----:B------:R-:W-:Y:S01]  /*dab0*/  IMAD.X R81, RZ, RZ, R91, P4 ;  /* 0x000000ffff517224 */ /* 0x000fe200020e065b */
[----:B------:R-:W-:Y:S01]  /*dac0*/  SGXT.U32 R0, R0, 0x2 ;  /* 0x000000020000781a */ /* 0x000fe20000000000 */
[----:B------:R-:W-:Y:S01]  /*dad0*/  STL [R1+0xa00], R61 ;  /* 0x000a003d01007387 */ /* 0x000fe20000100800 */
[C---:B------:R-:W-:Y:S01]  /*dae0*/  IADD3 R50, P3, PT, R112.reuse, R84, RZ ;  /* 0x0000005470327210 */ /* 0x040fe20007f7e0ff */
[----:B------:R-:W-:Y:S01]  /*daf0*/  IMAD.X R83, RZ, RZ, R93, P5 ;  /* 0x000000ffff537224 */ /* 0x000fe200028e065d */
[----:B------:R-:W-:Y:S01]  /*db00*/  IADD3 R86, P4, PT, R112, R92, RZ ;  /* 0x0000005c70567210 */ /* 0x000fe20007f9e0ff */
[----:B------:R-:W-:Y:S01]  /*db10*/  STL [R1+0xa0c], R62 ;  /* 0x000a0c3e01007387 */ /* 0x000fe20000100800 */
[----:B------:R-:W-:Y:S01]  /*db20*/  LEA.HI.X R107, R107, UR19, RZ, 0x2, P2 ;  /* 0x000000136b6b7c11 */ /* 0x000fe200090f14ff */
[----:B------:R-:W-:-:S02]  /*db30*/  IMAD.SHL.U32 R124, R5, 0x100, RZ ;  /* 0x00000100057c7824 */ /* 0x000fc400078e00ff */
[----:B------:R-:W-:Y:S01]  /*db40*/  STL [R1+0xa08], R63 ;  /* 0x000a083f01007387 */ /* 0x000fe20000100800 */
[----:B------:R-:W-:-:S03]  /*db50*/  IADD3 R88, P5, PT, R112, R94, RZ ;  /* 0x0000005e70587210 */ /* 0x000fc60007fbe0ff */
[----:B------:R4:W-:Y:S01]  /*db60*/  STL [R1+0xa10], R65 ;  /* 0x000a104101007387 */ /* 0x0009e20000100800 */
[----:B--2---:R-:W-:Y:S01]  /*db70*/  LEA R108, P2, R5, UR24, 0xa ;  /* 0x00000018056c7c11 */ /* 0x004fe2000f8450ff */
[----:B------:R-:W-:Y:S01]  /*db80*/  IMAD.X R51, RZ, RZ, R89, P3 ;  /* 0x000000ffff337224 */ /* 0x000fe200018e0659 */
[----:B------:R-:W-:Y:S02]  /*db90*/  SGXT.U32 R4, R4, 0x2 ;  /* 0x000000020404781a */ /* 0x000fe40000000000 */
[----:B------:R-:W-:Y:S01]  /*dba0*/  LOP3.LUT R0, R0, 0xf8, RZ, 0xfc, !PT ;  /* 0x000000f800007812 */ /* 0x000fe200078efcff */
[----:B------:R-:W-:Y:S01]  /*dbb0*/  IMAD.X R87, RZ, RZ, R97, P4 ;  /* 0x000000ffff577224 */ /* 0x000fe200020e0661 */
[C---:B------:R-:W-:Y:S01]  /*dbc0*/  IADD3 R84, P3, PT, R112.reuse, R90, RZ ;  /* 0x0000005a70547210 */ /* 0x040fe20007f7e0ff */
[----:B----4-:R-:W2:Y:S01]  /*dbd0*/  LDL.LU R65, [R1+0x6b8] ;  /* 0x0006b80001417983 */ /* 0x010ea20000300800 */
[----:B------:R-:W-:-:S03]  /*dbe0*/  IADD3 R92, P4, PT, R112, R98, RZ ;  /* 0x00000062705c7210 */ /* 0x000fc60007f9e0ff */
[----:B------:R-:W4:Y:S01]  /*dbf0*/  LDL.LU R63, [R1+0x5b8] ;  /* 0x0005b800013f7983 */ /* 0x000f220000300800 */
[----:B------:R-:W-:-:S03]  /*dc00*/  LEA.HI.X R124, R124, UR25, RZ, 0x2, P2 ;  /* 0x000000197c7c7c11 */ /* 0x000fc600090f14ff */
[----:B------:R-:W5:Y:S01]  /*dc10*/  LDL.LU R62, [R1+0x2f8] ;  /* 0x0002f800013e7983 */ /* 0x000f620000300800 */
[----:B------:R-:W-:Y:S01]  /*dc20*/  LOP3.LUT R4, R4, 0xf4, RZ, 0xfc, !PT ;  /* 0x000000f404047812 */ /* 0x000fe200078efcff */
[----:B------:R-:W-:Y:S02]  /*dc30*/  IMAD.X R89, RZ, RZ, R99, P5 ;  /* 0x000000ffff597224 */ /* 0x000fe400028e0663 */
[----:B------:R-:W5:Y:S01]  /*dc40*/  LDL.LU R61, [R1+0x208] ;  /* 0x00020800013d7983 */ /* 0x000f620000300800 */
[----:B---3--:R-:W-:-:S03]  /*dc50*/  LEA R123, P2, R0, UR8, 0xa ;  /* 0x00000008007b7c11 */ /* 0x008fc6000f8450ff */
[----:B------:R-:W3:Y:S01]  /*dc60*/  LDL.LU R60, [R1+0x118] ;  /* 0x00011800013c7983 */ /* 0x000ee20000300800 */
[----:B------:R-:W-:-:S03]  /*dc70*/  IADD3 R94, P5, PT, R112, R100, RZ ;  /* 0x00000064705e7210 */ /* 0x000fc60007fbe0ff */
[----:B------:R-:W3:Y:S01]  /*dc80*/  LDL.LU R59, [R1+0x89c] ;  /* 0x00089c00013b7983 */ /* 0x000ee20000300800 */
[----:B------:R-:W-:-:S03]  /*dc90*/  IMAD.X R85, RZ, RZ, R95, P3 ;  /* 0x000000ffff557224 */ /* 0x000fc600018e065f */
[----:B------:R-:W3:Y:S01]  /*dca0*/  LDL.LU R58, [R1+0x7ac] ;  /* 0x0007ac00013a7983 */ /* 0x000ee20000300800 */
[----:B------:R-:W-:Y:S01]  /*dcb0*/  LEA.HI.X R111, R111, UR23, RZ, 0x2, P0 ;  /* 0x000000176f6f7c11 */ /* 0x000fe200080f14ff */
[----:B------:R-:W-:Y:S02]  /*dcc0*/  IMAD.X R93, RZ, RZ, R103, P4 ;  /* 0x000000ffff5d7224 */ /* 0x000fe400020e0667 */
[----:B------:R-:W3:Y:S01]  /*dcd0*/  LDL.LU R0, [R1+0x6bc] ;  /* 0x0006bc0001007983 */ /* 0x000ee20000300800 */
[----:B------:R-:W-:-:S03]  /*dce0*/  IADD3 R90, P3, PT, R112, R96, RZ ;  /* 0x00000060705a7210 */ /* 0x000fc60007f7e0ff */
[----:B------:R-:W3:Y:S01]  /*dcf0*/  LDL.LU R7, [R1+0x5bc] ;  /* 0x0005bc0001077983 */ /* 0x000ee20000300800 */
[----:B-1----:R-:W-:Y:S01]  /*dd00*/  LEA R55, P0, R4, UR4, 0xa ;  /* 0x0000000404377c11 */ /* 0x002fe2000f8050ff */
[----:B------:R-:W-:Y:S01]  /*dd10*/  IMAD.X R95, RZ, RZ, R105, P5 ;  /* 0x000000ffff5f7224 */ /* 0x000fe200028e0669 */
[C---:B------:R-:W-:Y:S01]  /*dd20*/  IADD3 R98, P4, PT, R112.reuse, R104, RZ ;  /* 0x0000006870627210 */ /* 0x040fe20007f9e0ff */
[----:B------:R-:W3:Y:S01]  /*dd30*/  LDL.LU R6, [R1+0x2fc] ;  /* 0x0002fc0001067983 */ /* 0x000ee20000300800 */
[----:B------:R-:W-:-:S03]  /*dd40*/  IADD3 R100, P5, PT, R112, R106, RZ ;  /* 0x0000006a70647210 */ /* 0x000fc60007fbe0ff */
[----:B------:R-:W3:Y:S01]  /*dd50*/  LDL.LU R5, [R1+0x20c] ;  /* 0x00020c0001057983 */ /* 0x000ee20000300800 */
[----:B------:R-:W-:-:S03]  /*dd60*/  IMAD.X R91, RZ, RZ, R101, P3 ;  /* 0x000000ffff5b7224 */ /* 0x000fc600018e0665 */
[----:B------:R-:W3:Y:S01]  /*dd70*/  LDL.LU R4, [R1+0x11c] ;  /* 0x00011c0001047983 */ /* 0x000ee20000300800 */
[----:B------:R-:W-:-:S03]  /*dd80*/  IADD3 R96, P3, PT, R112, R102, RZ ;  /* 0x0000006670607210 */ /* 0x000fc60007f7e0ff */
[----:B------:R1:W-:Y:S01]  /*dd90*/  STL [R1+0x9e0], R9 ;  /* 0x0009e00901007387 */ /* 0x0003e20000100800 */
[----:B------:R-:W-:Y:S01]  /*dda0*/  IMAD.X R99, RZ, RZ, R109, P4 ;  /* 0x000000ffff637224 */ /* 0x000fe200020e066d */
[C---:B------:R-:W-:Y:S01]  /*ddb0*/  IADD3 R104, P4, PT, R112.reuse, R110, RZ ;  /* 0x0000006e70687210 */ /* 0x040fe20007f9e0ff */
[----:B------:R-:W-:Y:S01]  /*ddc0*/  IMAD.X R101, RZ, RZ, R111, P5 ;  /* 0x000000ffff657224 */ /* 0x000fe200028e066f */
[C---:B------:R-:W-:Y:S01]  /*ddd0*/  IADD3 R106, P5, PT, R112.reuse, R113, RZ ;  /* 0x00000071706a7210 */ /* 0x040fe20007fbe0ff */
[----:B-1----:R-:W3:Y:S04]  /*dde0*/  LDL.LU R9, [R1+0x7a8] ;  /* 0x0007a80001097983 */ /* 0x002ee80000300800 */
[----:B------:R1:W-:Y:S01]  /*ddf0*/  STL [R1+0x9c4], R16 ;  /* 0x0009c41001007387 */ /* 0x0003e20000100800 */
[----:B------:R-:W-:Y:S01]  /*de00*/  IMAD.X R97, RZ, RZ, R107, P3 ;  /* 0x000000ffff617224 */ /* 0x000fe200018e066b */
[C---:B------:R-:W-:Y:S01]  /*de10*/  IADD3 R102, P3, PT, R112.reuse, R108, RZ ;  /* 0x0000006c70667210 */ /* 0x040fe20007f7e0ff */
[----:B------:R-:W-:Y:S01]  /*de20*/  IMAD.X R105, RZ, RZ, R125, P4 ;  /* 0x000000ffff697224 */ /* 0x000fe200020e067d */
[----:B-1----:R-:W3:Y:S04]  /*de30*/  LDL.LU R16, [R1+0x898] ;  /* 0x0008980001107983 */ /* 0x002ee80000300800 */
[----:B------:R-:W-:Y:S04]  /*de40*/  STL [R1+0x9c0], R17 ;  /* 0x0009c01101007387 */ /* 0x000fe80000100800 */
[----:B------:R-:W-:Y:S04]  /*de50*/  STL [R1+0x9cc], R18 ;  /* 0x0009cc1201007387 */ /* 0x000fe80000100800 */
[----:B------:R-:W-:Y:S01]  /*de60*/  STL [R1+0x9c8], R19 ;  /* 0x0009c81301007387 */ /* 0x000fe20000100800 */
[----:B------:R-:W-:-:S03]  /*de70*/  IADD3 R108, P4, PT, R112, R55, RZ ;  /* 0x00000037706c7210 */ /* 0x000fc60007f9e0ff */
[----:B------:R-:W-:Y:S01]  /*de80*/  STL [R1+0x9d4], R20 ;  /* 0x0009d41401007387 */ /* 0x000fe20000100800 */
[----:B------:R-:W-:-:S03]  /*de90*/  IMAD.X R107, RZ, RZ, R122, P5 ;  /* 0x000000ffff6b7224 */ /* 0x000fc600028e067a */
[----:B------:R-:W-:Y:S04]  /*dea0*/  STL [R1+0x9d0], R21 ;  /* 0x0009d01501007387 */ /* 0x000fe80000100800 */
[----:B------:R-:W-:Y:S04]  /*deb0*/  STL [R1+0x9dc], R22 ;  /* 0x0009dc1601007387 */ /* 0x000fe80000100800 */
[----:B------:R-:W-:Y:S04]  /*dec0*/  STL [R1+0x9d8], R23 ;  /* 0x0009d81701007387 */ /* 0x000fe80000100800 */
[----:B------:R-:W3:Y:S04]  /*ded0*/  LDL.LU R55, [R1+0xa1c] ;  /* 0x000a1c0001377983 */ /* 0x000ee80000300800 */
[----:B------:R-:W3:Y:S01]  /*dee0*/  LDL.LU R122, [R1+0xa18] ;  /* 0x000a1800017a7983 */ /* 0x000ee20000300800 */
[----:B------:R-:W-:-:S03]  /*def0*/  IADD3 R110, P5, PT, R112, R123, RZ ;  /* 0x0000007b706e7210 */ /* 0x000fc60007fbe0ff */
[----:B------:R-:W3:Y:S04]  /*df00*/  LDL.LU R123, [R1+0xa14] ;  /* 0x000a1400017b7983 */ /* 0x000ee80000300800 */
[----:B--2---:R1:W-:Y:S04]  /*df10*/  STG.E desc[UR14][R52.64+0x100], R65 ;  /* 0x0001004134007986 */ /* 0x0043e8000c10190e */
[----:B----4-:R-:W-:Y:S04]  /*df20*/  STG.E desc[UR14][R52.64+0x180], R63 ;  /* 0x0001803f34007986 */ /* 0x010fe8000c10190e */
[----:B-----5:R2:W-:Y:S04]  /*df30*/  STG.E desc[UR14][R52.64+0x200], R62 ;  /* 0x0002003e34007986 */ /* 0x0205e8000c10190e */
[----:B-1----:R-:W4:Y:S04]  /*df40*/  LDL.LU R65, [R1+0x880] ;  /* 0x0008800001417983 */ /* 0x002f280000300800 */
[----:B---3--:R1:W-:Y:S04]  /*df50*/  STG.E desc[UR14][R52.64+0x300], R60 ;  /* 0x0003003c34007986 */ /* 0x0083e8000c10190e */
[----:B--2---:R-:W2:Y:S04]  /*df60*/  LDL.LU R62, [R1+0x790] ;  /* 0x00079000013e7983 */ /* 0x004ea80000300800 */
[----:B------:R-:W3:Y:S04]  /*df70*/  LDL.LU R63, [R1+0x6a0] ;  /* 0x0006a000013f7983 */ /* 0x000ee80000300800 */
[----:B------:R5:W-:Y:S04]  /*df80*/  STG.E desc[UR14][R52.64+0x280], R61 ;  /* 0x0002803d34007986 */ /* 0x000be8000c10190e */
[----:B-1----:R-:W3:Y:S04]  /*df90*/  LDL.LU R60, [R1+0x5a0] ;  /* 0x0005a000013c7983 */ /* 0x002ee80000300800 */
[----:B-----5:R-:W5:Y:S04]  /*dfa0*/  LDL.LU R61, [R1+0x2e0] ;  /* 0x0002e000013d7983 */ /* 0x020f680000300800 */
[----:B------:R-:W-:Y:S04]  /*dfb0*/  STG.E desc[UR14][R52.64+0x80], R9 ;  /* 0x0000800934007986 */ /* 0x000fe8000c10190e */
[----:B------:R-:W-:Y:S04]  /*dfc0*/  STG.E desc[UR14][R52.64], R16 ;  /* 0x0000001034007986 */ /* 0x000fe8000c10190e */
[----:B------:R-:W-:Y:S04]  /*dfd0*/  STG.E desc[UR14][R52.64+0x380], R122 ;  /* 0x0003807a34007986 */ /* 0x000fe8000c10190e */
[----:B------:R1:W-:Y:S04]  /*dfe0*/  STG.E desc[UR14][R54.64+0x80], R58 ;  /* 0x0000803a36007986 */ /* 0x0003e8000c10190e */
[----:B------:R0:W-:Y:S04]  /*dff0*/  STG.E desc[UR14][R54.64], R59 ;  /* 0x0000003b36007986 */ /* 0x0001e8000c10190e */
[----:B-1----:R-:W5:Y:S04]  /*e000*/  LDL.LU R58, [R1+0x1f0] ;  /* 0x0001f000013a7983 */ /* 0x002f680000300800 */
[----:B0-----:R-:W5:Y:S01]  /*e010*/  LDL.LU R59, [R1+0x100] ;  /* 0x00010000013b7983 */ /* 0x001f620000300800 */
[----:B------:R-:W0:Y:S01]  /*e020*/  S2R R17, SR_TID.X ;  /* 0x0000000000117919 */ /* 0x000e220000002100 */
[----:B------:R-:W-:-:S02]  /*e030*/  IMAD.X R103, RZ, RZ, R124, P3 ;  /* 0x000000ffff677224 */ /* 0x000fc400018e067c */
[----:B------:R1:W-:Y:S04]  /*e040*/  STG.E desc[UR14][R54.64+0x100], R0 ;  /* 0x0001000036007986 */ /* 0x0003e8000c10190e */
[----:B-1----:R-:W5:Y:S04]  /*e050*/  LDL.LU R0, [R1+0x20] ;  /* 0x0000200001007983 */ /* 0x002f680000300800 */
[----:B------:R-:W5:Y:S04]  /*e060*/  LDL.LU R122, [R1+0x5a4] ;  /* 0x0005a400017a7983 */ /* 0x000f680000300800 */
[----:B------:R-:W5:Y:S04]  /*e070*/  LDL.LU R52, [R1+0x2e4] ;  /* 0x0002e40001347983 */ /* 0x000f680000300800 */
[----:B------:R-:W5:Y:S01]  /*e080*/  LDL.LU R53, [R1+0x1f4] ;  /* 0x0001f40001357983 */ /* 0x000f620000300800 */
[----:B0-----:R-:W-:-:S04]  /*e090*/  SHF.R.U32.HI R17, RZ, 0x5, R17 ;  /* 0x00000005ff117819 */ /* 0x001fc80000011611 */
[----:B------:R-:W-:-:S04]  /*e0a0*/  SGXT.U32 R17, R17, 0x2 ;  /* 0x000000021111781a */ /* 0x000fc80000000000 */
[----:B------:R-:W-:-:S04]  /*e0b0*/  LOP3.LUT R17, R17, 0xfc, RZ, 0xfc, !PT ;  /* 0x000000fc11117812 */ /* 0x000fc800078efcff */
[----:B------:R-:W-:-:S04]  /*e0c0*/  LEA R113, P3, R17, UR10, 0xa ;  /* 0x0000000a11717c11 */ /* 0x000fc8000f8650ff */
[----:B------:R-:W-:Y:S02]  /*e0d0*/  IADD3 R112, P6, PT, R112, R113, RZ ;  /* 0x0000007170707210 */ /* 0x000fe40007fde0ff */
        /* <DEDUP_REMOVED lines=13> */
[----:B------:R0:W-:Y:S04]  /*e1b0*/  STG.E desc[UR14][R54.64+0x180], R7 ;  /* 0x0001800736007986 */ /* 0x0001e8000c10190e */
[----:B------:R-:W5:Y:S04]  /*e1c0*/  LDL.LU R9, [R1+0x5ac] ;  /* 0x0005ac0001097983 */ /* 0x000f680000300800 */
[----:B------:R1:W-:Y:S04]  /*e1d0*/  STG.E desc[UR14][R54.64+0x200], R6 ;  /* 0x0002000636007986 */ /* 0x0003e8000c10190e */
[----:B0-----:R-:W5:Y:S04]  /*e1e0*/  LDL.LU R7, [R1+0x2ec] ;  /* 0x0002ec0001077983 */ /* 0x001f680000300800 */
[----:B------:R0:W-:Y:S04]  /*e1f0*/  STG.E desc[UR14][R54.64+0x280], R5 ;  /* 0x0002800536007986 */ /* 0x0001e8000c10190e */
[----:B-1----:R-:W5:Y:S04]  /*e200*/  LDL.LU R6, [R1+0x1fc] ;  /* 0x0001fc0001067983 */ /* 0x002f680000300800 */
[----:B------:R1:W-:Y:S04]  /*e210*/  STG.E desc[UR14][R54.64+0x300], R4 ;  /* 0x0003000436007986 */ /* 0x0003e8000c10190e */
[----:B0-----:R-:W5:Y:S04]  /*e220*/  LDL.LU R5, [R1+0x10c] ;  /* 0x00010c0001057983 */ /* 0x001f680000300800 */
[----:B------:R0:W-:Y:S04]  /*e230*/  STG.E desc[UR14][R54.64+0x380], R123 ;  /* 0x0003807b36007986 */ /* 0x0001e8000c10190e */
[----:B-1----:R-:W5:Y:S04]  /*e240*/  LDL.LU R4, [R1+0x2c] ;  /* 0x00002c0001047983 */ /* 0x002f680000300800 */
[----:B0-----:R-:W5:Y:S04]  /*e250*/  LDL.LU R123, [R1+0x884] ;  /* 0x00088400017b7983 */ /* 0x001f680000300800 */
[----:B------:R-:W5:Y:S04]  /*e260*/  LDL.LU R54, [R1+0x794] ;  /* 0x0007940001367983 */ /* 0x000f680000300800 */
[----:B------:R-:W5:Y:S04]  /*e270*/  LDL.LU R55, [R1+0x6a4] ;  /* 0x0006a40001377983 */ /* 0x000f680000300800 */
[----:B----4-:R0:W-:Y:S04]  /*e280*/  STG.E desc[UR14][R56.64], R65 ;  /* 0x0000004138007986 */ /* 0x0101e8000c10190e */
[----:B--2---:R1:W-:Y:S04]  /*e290*/  STG.E desc[UR14][R56.64+0x80], R62 ;  /* 0x0000803e38007986 */ /* 0x0043e8000c10190e */
[----:B0-----:R-:W2:Y:S04]  /*e2a0*/  LDL.LU R65, [R1+0xa10] ;  /* 0x000a100001417983 */ /* 0x001ea80000300800 */
[----:B---3--:R0:W-:Y:S04]  /*e2b0*/  STG.E desc[UR14][R56.64+0x100], R63 ;  /* 0x0001003f38007986 */ /* 0x0081e8000c10190e */
[----:B-1----:R-:W3:Y:S04]  /*e2c0*/  LDL.LU R62, [R1+0xa0c] ;  /* 0x000a0c00013e7983 */ /* 0x002ee80000300800 */
[----:B------:R1:W-:Y:S04]  /*e2d0*/  STG.E desc[UR14][R56.64+0x180], R60 ;  /* 0x0001803c38007986 */ /* 0x0003e8000c10190e */
[----:B0-----:R-:W3:Y:S04]  /*e2e0*/  LDL.LU R63, [R1+0xa08] ;  /* 0x000a0800013f7983 */ /* 0x001ee80000300800 */
[----:B-----5:R0:W-:Y:S04]  /*e2f0*/  STG.E desc[UR14][R56.64+0x200], R61 ;  /* 0x0002003d38007986 */ /* 0x0201e8000c10190e */
[----:B-1----:R-:W4:Y:S04]  /*e300*/  LDL.LU R60, [R1+0xa04] ;  /* 0x000a0400013c7983 */ /* 0x002f280000300800 */
[----:B0-----:R-:W4:Y:S04]  /*e310*/  LDL.LU R61, [R1+0xa00] ;  /* 0x000a0000013d7983 */ /* 0x001f280000300800 */
[----:B------:R0:W-:Y:S04]  /*e320*/  STG.E desc[UR14][R56.64+0x280], R58 ;  /* 0x0002803a38007986 */ /* 0x0001e8000c10190e */
[----:B------:R1:W-:Y:S04]  /*e330*/  STG.E desc[UR14][R56.64+0x300], R59 ;  /* 0x0003003b38007986 */ /* 0x0003e8000c10190e */
[----:B0-----:R-:W5:Y:S04]  /*e340*/  LDL.LU R58, [R1+0x9fc] ;  /* 0x0009fc00013a7983 */ /* 0x001f680000300800 */
[----:B-1----:R-:W5:Y:S04]  /*e350*/  LDL.LU R59, [R1+0x9f8] ;  /* 0x0009f800013b7983 */ /* 0x002f680000300800 */
[----:B------:R0:W-:Y:S04]  /*e360*/  STG.E desc[UR14][R56.64+0x380], R0 ;  /* 0x0003800038007986 */ /* 0x0001e8000c10190e */
[----:B0-----:R-:W2:Y:S04]  /*e370*/  LDL.LU R0, [R1+0x9f4] ;  /* 0x0009f40001007983 */ /* 0x001ea80000300800 */
[----:B-----5:R-:W-:Y:S04]  /*e380*/  STG.E desc[UR14][R58.64], R123 ;  /* 0x0000007b3a007986 */ /* 0x020fe8000c10190e */
[----:B------:R-:W-:Y:S04]  /*e390*/  STG.E desc[UR14][R58.64+0x80], R54 ;  /* 0x000080363a007986 */ /* 0x000fe8000c10190e */
[----:B------:R-:W-:Y:S04]  /*e3a0*/  STG.E desc[UR14][R58.64+0x100], R55 ;  /* 0x000100373a007986 */ /* 0x000fe8000c10190e */
[----:B------:R-:W-:Y:S04]  /*e3b0*/  STG.E desc[UR14][R58.64+0x180], R122 ;  /* 0x0001807a3a007986 */ /* 0x000fe8000c10190e */
[----:B------:R-:W-:Y:S04]  /*e3c0*/  STG.E desc[UR14][R58.64+0x200], R52 ;  /* 0x000200343a007986 */ /* 0x000fe8000c10190e */
[----:B------:R-:W-:Y:S04]  /*e3d0*/  STG.E desc[UR14][R58.64+0x280], R53 ;  /* 0x000280353a007986 */ /* 0x000fe8000c10190e */
[----:B------:R-:W-:Y:S04]  /*e3e0*/  STG.E desc[UR14][R58.64+0x300], R113 ;  /* 0x000300713a007986 */ /* 0x000fe8000c10190e */
[----:B------:R-:W-:Y:S04]  /*e3f0*/  STG.E desc[UR14][R58.64+0x380], R111 ;  /* 0x0003806f3a007986 */ /* 0x000fe8000c10190e */
[----:B----4-:R-:W-:Y:S04]  /*e400*/  STG.E desc[UR14][R60.64], R109 ;  /* 0x0000006d3c007986 */ /* 0x010fe8000c10190e */
[----:B------:R-:W-:Y:S04]  /*e410*/  STG.E desc[UR14][R60.64+0x80], R125 ;  /* 0x0000807d3c007986 */ /* 0x000fe8000c10190e */
[----:B------:R-:W-:Y:S04]  /*e420*/  STG.E desc[UR14][R60.64+0x100], R124 ;  /* 0x0001007c3c007986 */ /* 0x000fe8000c10190e */
[----:B------:R-:W-:Y:S04]  /*e430*/  STG.E desc[UR14][R60.64+0x180], R23 ;  /* 0x000180173c007986 */ /* 0x000fe8000c10190e */
[----:B------:R-:W-:Y:S04]  /*e440*/  STG.E desc[UR14][R60.64+0x200], R22 ;  /* 0x000200163c007986 */ /* 0x000fe8000c10190e */
[----:B------:R-:W-:Y:S04]  /*e450*/  STG.E desc[UR14][R60.64+0x280], R21 ;  /* 0x000280153c007986 */ /* 0x000fe8000c10190e */
[----:B------:R-:W-:Y:S04]  /*e460*/  STG.E desc[UR14][R60.64+0x300], R20 ;  /* 0x000300143c007986 */ /* 0x000fe8000c10190e */
[----:B------:R-:W-:Y:S04]  /*e470*/  STG.E desc[UR14][R60.64+0x380], R19 ;  /* 0x000380133c007986 */ /* 0x000fe8000c10190e */
[----:B---3--:R0:W-:Y:S04]  /*e480*/  STG.E desc[UR14][R62.64+0x380], R4 ;  /* 0x000380043e007986 */ /* 0x0081e8000c10190e */
[----:B------:R1:W-:Y:S04]  /*e490*/  STG.E desc[UR14][R62.64+0x300], R5 ;  /* 0x000300053e007986 */ /* 0x0003e8000c10190e */
[----:B------:R3:W-:Y:S04]  /*e4a0*/  STG.E desc[UR14][R62.64+0x280], R6 ;  /* 0x000280063e007986 */ /* 0x0007e8000c10190e */
[----:B0-----:R-:W2:Y:S04]  /*e4b0*/  LDL.LU R4, [R1+0x870] ;  /* 0x0008700001047983 */ /* 0x001ea80000300800 */
[----:B-1----:R-:W4:Y:S04]  /*e4c0*/  LDL.LU R5, [R1+0x780] ;  /* 0x0007800001057983 */ /* 0x002f280000300800 */
[----:B------:R0:W-:Y:S04]  /*e4d0*/  STG.E desc[UR14][R62.64+0x200], R7 ;  /* 0x000200073e007986 */ /* 0x0001e8000c10190e */
[----:B---3--:R-:W3:Y:S04]  /*e4e0*/  LDL.LU R6, [R1+0x690] ;  /* 0x0006900001067983 */ /* 0x008ee80000300800 */
[----:B------:R-:W-:Y:S04]  /*e4f0*/  STG.E desc[UR14][R62.64], R18 ;  /* 0x000000123e007986 */ /* 0x000fe8000c10190e */
[----:B------:R-:W-:Y:S04]  /*e500*/  STG.E desc[UR14][R62.64+0x80], R17 ;  /* 0x000080113e007986 */ /* 0x000fe8000c10190e */
[----:B------:R-:W-:Y:S04]  /*e510*/  STG.E desc[UR14][R62.64+0x100], R16 ;  /* 0x000100103e007986 */ /* 0x000fe8000c10190e */
[----:B------:R1:W-:Y:S04]  /*e520*/  STG.E desc[UR14][R62.64+0x180], R9 ;  /* 0x000180093e007986 */ /* 0x0003e8000c10190e */
[----:B0-----:R-:W5:Y:S04]  /*e530*/  LDL.LU R7, [R1+0x590] ;  /* 0x0005900001077983 */ /* 0x001f680000300800 */
[----:B-1----:R-:W5:Y:S04]  /*e540*/  LDL.LU R62, [R1+0x2d0] ;  /* 0x0002d000013e7983 */ /* 0x002f680000300800 */
        /* <DEDUP_REMOVED lines=27> */
[----:B--2---:R0:W-:Y:S04]  /*e700*/  STG.E desc[UR14][R64.64], R4 ;  /* 0x0000000440007986 */ /* 0x0041e8000c10190e */
[----:B----4-:R1:W-:Y:S04]  /*e710*/  STG.E desc[UR14][R64.64+0x80], R5 ;  /* 0x0000800540007986 */ /* 0x0103e8000c10190e */
[----:B0-----:R-:W2:Y:S04]  /*e720*/  LDL.LU R4, [R1+0x9f0] ;  /* 0x0009f00001047983 */ /* 0x001ea80000300800 */
[----:B-1----:R-:W4:Y:S04]  /*e730*/  LDL.LU R5, [R1+0x9ec] ;  /* 0x0009ec0001057983 */ /* 0x002f280000300800 */
[----:B---3--:R0:W-:Y:S04]  /*e740*/  STG.E desc[UR14][R64.64+0x100], R6 ;  /* 0x0001000640007986 */ /* 0x0081e8000c10190e */
[----:B0-----:R-:W3:Y:S04]  /*e750*/  LDL.LU R6, [R1+0x9e8] ;  /* 0x0009e80001067983 */ /* 0x001ee80000300800 */
[----:B-----5:R0:W-:Y:S04]  /*e760*/  STG.E desc[UR14][R64.64+0x180], R7 ;  /* 0x0001800740007986 */ /* 0x0201e8000c10190e */
[----:B------:R-:W-:Y:S04]  /*e770*/  STG.E desc[UR14][R64.64+0x200], R62 ;  /* 0x0002003e40007986 */ /* 0x000fe8000c10190e */
[----:B------:R-:W-:Y:S04]  /*e780*/  STG.E desc[UR14][R64.64+0x280], R63 ;  /* 0x0002803f40007986 */ /* 0x000fe8000c10190e */
[----:B------:R-:W-:Y:S04]  /*e790*/  STG.E desc[UR14][R64.64+0x300], R60 ;  /* 0x0003003c40007986 */ /* 0x000fe8000c10190e */
[----:B------:R-:W-:Y:S04]  /*e7a0*/  STG.E desc[UR14][R64.64+0x380], R61 ;  /* 0x0003803d40007986 */ /* 0x000fe8000c10190e */
[----:B0-----:R-:W5:Y:S04]  /*e7b0*/  LDL.LU R7, [R1+0x9e4] ;  /* 0x0009e40001077983 */ /* 0x001f680000300800 */
        /* <DEDUP_REMOVED lines=8> */
[----:B0-----:R-:W2:Y:S04]  /*e840*/  LDL.LU R66, [R1+0x860] ;  /* 0x0008600001427983 */ /* 0x001ea80000300800 */
[----:B------:R-:W3:Y:S04]  /*e850*/  LDL.LU R67, [R1+0x770] ;  /* 0x0007700001437983 */ /* 0x000ee80000300800 */
[----:B------:R-:W4:Y:S04]  /*e860*/  LDL.LU R64, [R1+0x680] ;  /* 0x0006800001407983 */ /* 0x000f280000300800 */
[----:B------:R-:W5:Y:S04]  /*e870*/  LDL.LU R65, [R1+0x580] ;  /* 0x0005800001417983 */ /* 0x000f680000300800 */
[----:B------:R-:W5:Y:S04]  /*e880*/  LDL.LU R62, [R1+0x2c0] ;  /* 0x0002c000013e7983 */ /* 0x000f680000300800 */
[----:B------:R-:W5:Y:S04]  /*e890*/  LDL.LU R63, [R1+0x1d0] ;  /* 0x0001d000013f7983 */ /* 0x000f680000300800 */
[----:B------:R-:W5:Y:S04]  /*e8a0*/  LDL.LU R60, [R1+0xe0] ;  /* 0x0000e000013c7983 */ /* 0x000f680000300800 */
[----:B------:R-:W5:Y:S04]  /*e8b0*/  LDL.LU R61, [R1] ;  /* 0x00000000013d7983 */ /* 0x000f680000300800 */
        /* <DEDUP_REMOVED lines=39> */
[----:B------:R-:W-:Y:S04]  /*eb30*/  LDSM.16.M88.4 R68, [R0+0x100] ;  /* 0x000100000044783b */ /* 0x000fe80000000200 */
[----:B-1----:R-:W5:Y:S04]  /*eb40*/  LDL.LU R9, [R1+0xc] ;  /* 0x00000c0001097983 */ /* 0x002f680000300800 */
[----:B--2---:R-:W-:Y:S04]  /*eb50*/  STG.E desc[UR14][R72.64], R66 ;  /* 0x0000004248007986 */ /* 0x004fe8000c10190e */
[----:B---3--:R-:W-:Y:S04]  /*eb60*/  STG.E desc[UR14][R72.64+0x80], R67 ;  /* 0x0000804348007986 */ /* 0x008fe8000c10190e */
[----:B----4-:R-:W-:Y:S04]  /*eb70*/  STG.E desc[UR14][R72.64+0x100], R64 ;  /* 0x0001004048007986 */ /* 0x010fe8000c10190e */
[----:B-----5:R-:W-:Y:S04]  /*eb80*/  STG.E desc[UR14][R72.64+0x180], R65 ;  /* 0x0001804148007986 */ /* 0x020fe8000c10190e */
[----:B------:R0:W-:Y:S04]  /*eb90*/  STG.E desc[UR14][R72.64+0x200], R62 ;  /* 0x0002003e48007986 */ /* 0x0001e8000c10190e */
[----:B------:R1:W-:Y:S04]  /*eba0*/  STG.E desc[UR14][R72.64+0x280], R63 ;  /* 0x0002803f48007986 */ /* 0x0003e8000c10190e */
[----:B------:R2:W-:Y:S04]  /*ebb0*/  STG.E desc[UR14][R72.64+0x300], R60 ;  /* 0x0003003c48007986 */ /* 0x0005e8000c10190e */
[----:B0-----:R-:W3:Y:S04]  /*ebc0*/  LDL.LU R62, [R1+0x850] ;  /* 0x00085000013e7983 */ /* 0x001ee80000300800 */
[----:B-1----:R-:W4:Y:S04]  /*ebd0*/  LDL.LU R63, [R1+0x760] ;  /* 0x00076000013f7983 */ /* 0x002f280000300800 */
[----:B------:R0:W-:Y:S04]  /*ebe0*/  STG.E desc[UR14][R72.64+0x380], R61 ;  /* 0x0003803d48007986 */ /* 0x0001e8000c10190e */
[----:B--2---:R-:W2:Y:S04]  /*ebf0*/  LDL.LU R60, [R1+0x670] ;  /* 0x00067000013c7983 */ /* 0x004ea80000300800 */
        /* <DEDUP_REMOVED lines=48> */
[----:B------:R-:W1:Y:S04]  /*ef00*/  LDSM.16.M88.4 R72, [R0] ;  /* 0x000000000048783b */ /* 0x000e680000000200 */
[----:B0-----:R-:W5:Y:S04]  /*ef10*/  LDL.LU R9, [R1+0xdc] ;  /* 0x0000dc0001097983 */ /* 0x001f680000300800 */
[----:B------:R-:W-:Y:S04]  /*ef20*/  STG.E desc[UR14][R114.64+0x380], R4 ;  /* 0x0003800472007986 */ /* 0x000fe8000c10190e */
[----:B------:R-:W0:Y:S04]  /*ef30*/  LDSM.16.M88.4 R64, [R0+0x200] ;  /* 0x000200000040783b */ /* 0x000e280000000200 */
[----:B------:R-:W-:Y:S04]  /*ef40*/  LDSM.16.M88.4 R76, [R0+0x600] ;  /* 0x00060000004c783b */ /* 0x000fe80000000200 */
[----:B---3--:R-:W-:Y:S04]  /*ef50*/  STG.E desc[UR14][R114.64], R62 ;  /* 0x0000003e72007986 */ /* 0x008fe8000c10190e */
[----:B----4-:R-:W-:Y:S04]  /*ef60*/  STG.E desc[UR14][R114.64+0x80], R63 ;  /* 0x0000803f72007986 */ /* 0x010fe8000c10190e */
[----:B--2---:R-:W-:Y:S04]  /*ef70*/  STG.E desc[UR14][R114.64+0x100], R60 ;  /* 0x0001003c72007986 */ /* 0x004fe8000c10190e */
[----:B-----5:R-:W-:Y:S04]  /*ef80*/  STG.E desc[UR14][R114.64+0x180], R61 ;  /* 0x0001803d72007986 */ /* 0x020fe8000c10190e */
[----:B------:R-:W2:Y:S04]  /*ef90*/  LDSM.16.M88.4 R60, [R0+0x300] ;  /* 0x00030000003c783b */ /* 0x000ea80000000200 */
[----:B------:R-:W-:Y:S04]  /*efa0*/  STG.E desc[UR14][R114.64+0x200], R58 ;  /* 0x0002003a72007986 */ /* 0x000fe8000c10190e */
[----:B------:R3:W-:Y:S04]  /*efb0*/  STG.E desc[UR14][R114.64+0x280], R59 ;  /* 0x0002803b72007986 */ /* 0x0007e8000c10190e */
[----:B------:R4:W-:Y:S04]  /*efc0*/  STG.E desc[UR14][R114.64+0x300], R56 ;  /* 0x0003003872007986 */ /* 0x0009e8000c10190e */
[----:B---3--:R-:W3:Y:S04]  /*efd0*/  LDL.LU R59, [R1+0x8b0] ;  /* 0x0008b000013b7983 */ /* 0x008ee80000300800 */
[----:B------:R5:W-:Y:S04]  /*efe0*/  STG.E desc[UR14][R116.64], R57 ;  /* 0x0000003974007986 */ /* 0x000be8000c10190e */
[----:B----4-:R-:W4:Y:S04]  /*eff0*/  LDL.LU R56, [R1+0x7c0] ;  /* 0x0007c00001387983 */ /* 0x010f280000300800 */
[----:B------:R-:W-:Y:S04]  /*f000*/  STG.E desc[UR14][R116.64+0x80], R123 ;  /* 0x0000807b74007986 */ /* 0x000fe8000c10190e */
[----:B-----5:R-:W5:Y:S04]  /*f010*/  LDL.LU R57, [R1+0x6d0] ;  /* 0x0006d00001397983 */ /* 0x020f680000300800 */
[----:B------:R0:W-:Y:S04]  /*f020*/  STG.E desc[UR14][R116.64+0x100], R54 ;  /* 0x0001003674007986 */ /* 0x0001e8000c10190e */
[----:B------:R-:W-:Y:S04]  /*f030*/  STG.E desc[UR14][R116.64+0x380], R5 ;  /* 0x0003800574007986 */ /* 0x000fe8000c10190e */
[----:B------:R1:W-:Y:S04]  /*f040*/  STG.E desc[UR14][R116.64+0x180], R55 ;  /* 0x0001803774007986 */ /* 0x0003e8000c10190e */
[----:B0-----:R-:W2:Y:S04]  /*f050*/  LDL.LU R54, [R1+0x5d0] ;  /* 0x0005d00001367983 */ /* 0x001ea80000300800 */
[----:B------:R-:W-:Y:S04]  /*f060*/  STG.E desc[UR14][R116.64+0x200], R122 ;  /* 0x0002007a74007986 */ /* 0x000fe8000c10190e */
[----:B-1----:R-:W2:Y:S04]  /*f070*/  LDL.LU R55, [R1+0x400] ;  /* 0x0004000001377983 */ /* 0x002ea80000300800 */
[----:B------:R0:W-:Y:S04]  /*f080*/  STG.E desc[UR14][R116.64+0x280], R52 ;  /* 0x0002803474007986 */ /* 0x0001e8000c10190e */
[----:B------:R1:W-:Y:S04]  /*f090*/  STG.E desc[UR14][R116.64+0x300], R53 ;  /* 0x0003003574007986 */ /* 0x0003e8000c10190e */
[----:B0-----:R-:W2:Y:S04]  /*f0a0*/  LDL.LU R52, [R1+0x220] ;  /* 0x0002200001347983 */ /* 0x001ea80000300800 */
[----:B------:R-:W-:Y:S04]  /*f0b0*/  STG.E desc[UR14][R118.64], R113 ;  /* 0x0000007176007986 */ /* 0x000fe8000c10190e */
[----:B------:R-:W-:Y:S04]  /*f0c0*/  STG.E desc[UR14][R118.64+0x380], R6 ;  /* 0x0003800676007986 */ /* 0x000fe8000c10190e */
[----:B------:R-:W-:Y:S04]  /*f0d0*/  STG.E desc[UR14][R118.64+0x80], R111 ;  /* 0x0000806f76007986 */ /* 0x000fe8000c10190e */
[----:B-1----:R-:W2:Y:S04]  /*f0e0*/  LDL.LU R53, [R1+0x130] ;  /* 0x0001300001357983 */ /* 0x002ea80000300800 */
[----:B------:R-:W-:Y:S04]  /*f0f0*/  STG.E desc[UR14][R118.64+0x100], R109 ;  /* 0x0001006d76007986 */ /* 0x000fe8000c10190e */
[----:B------:R-:W-:Y:S04]  /*f100*/  STG.E desc[UR14][R118.64+0x180], R125 ;  /* 0x0001807d76007986 */ /* 0x000fe8000c10190e */
[----:B------:R-:W-:Y:S04]  /*f110*/  STG.E desc[UR14][R118.64+0x200], R124 ;  /* 0x0002007c76007986 */ /* 0x000fe8000c10190e */
[----:B------:R-:W-:Y:S04]  /*f120*/  STG.E desc[UR14][R118.64+0x280], R23 ;  /* 0x0002801776007986 */ /* 0x000fe8000c10190e */
[----:B------:R-:W-:Y:S04]  /*f130*/  STG.E desc[UR14][R118.64+0x300], R22 ;  /* 0x0003001676007986 */ /* 0x000fe8000c10190e */
[----:B------:R0:W-:Y:S04]  /*f140*/  STG.E desc[UR14][R120.64+0x300], R9 ;  /* 0x0003000978007986 */ /* 0x0001e8000c10190e */
[----:B0-----:R-:W2:Y:S04]  /*f150*/  LDL.LU R9, [R1+0x40] ;  /* 0x0000400001097983 */ /* 0x001ea80000300800 */
        /* <DEDUP_REMOVED lines=14> */
[----:B------:R0:W-:Y:S04]  /*f240*/  STG.E desc[UR14][R120.64], R21 ;  /* 0x0000001578007986 */ /* 0x0001e8000c10190e */
[----:B------:R-:W2:Y:S04]  /*f250*/  LDL.LU R22, [R1+0x7cc] ;  /* 0x0007cc0001167983 */ /* 0x000ea80000300800 */
[----:B------:R1:W-:Y:S04]  /*f260*/  STG.E desc[UR14][R120.64+0x80], R20 ;  /* 0x0000801478007986 */ /* 0x0003e8000c10190e */
[----:B0-----:R-:W2:Y:S04]  /*f270*/  LDL.LU R21, [R1+0x6dc] ;  /* 0x0006dc0001157983 */ /* 0x001ea80000300800 */
[----:B------:R0:W-:Y:S04]  /*f280*/  STG.E desc[UR14][R120.64+0x100], R19 ;  /* 0x0001001378007986 */ /* 0x0001e8000c10190e */
[----:B-1----:R-:W2:Y:S04]  /*f290*/  LDL.LU R20, [R1+0x5dc] ;  /* 0x0005dc0001147983 */ /* 0x002ea80000300800 */
        /* <DEDUP_REMOVED lines=8> */
[----:B------:R-:W-:Y:S04]  /*f320*/  LDSM.16.M88.4 R4, [R0+0x700] ;  /* 0x000700000004783b */ /* 0x000fe80000000200 */
[----:B0-----:R-:W2:Y:S04]  /*f330*/  LDL.LU R120, [R1+0x7c4] ;  /* 0x0007c40001787983 */ /* 0x001ea80000300800 */
[----:B---3--:R-:W-:Y:S04]  /*f340*/  STG.E desc[UR14][R2.64], R59 ;  /* 0x0000003b02007986 */ /* 0x008fe8000c10190e */
[----:B------:R-:W3:Y:S04]  /*f350*/  LDL.LU R121, [R1+0x6d4] ;  /* 0x0006d40001797983 */ /* 0x000ee80000300800 */
[----:B----4-:R-:W-:Y:S04]  /*f360*/  STG.E desc[UR14][R2.64+0x80], R56 ;  /* 0x0000803802007986 */ /* 0x010fe8000c10190e */
[----:B-----5:R-:W-:Y:S04]  /*f370*/  STG.E desc[UR14][R2.64+0x100], R57 ;  /* 0x0001003902007986 */ /* 0x020fe8000c10190e */
[----:B------:R-:W0:Y:S04]  /*f380*/  LDSM.16.M88.4 R56, [R0+0x400] ;  /* 0x000400000038783b */ /* 0x000e280000000200 */
[----:B--2---:R-:W-:Y:S04]  /*f390*/  STG.E desc[UR14][R2.64+0x180], R54 ;  /* 0x0001803602007986 */ /* 0x004fe8000c10190e */
[----:B------:R-:W-:Y:S04]  /*f3a0*/  STG.E desc[UR14][R2.64+0x200], R55 ;  /* 0x0002003702007986 */ /* 0x000fe8000c10190e */
[----:B------:R-:W-:Y:S04]  /*f3b0*/  STG.E desc[UR14][R2.64+0x280], R52 ;  /* 0x0002803402007986 */ /* 0x000fe8000c10190e */
[----:B------:R-:W-:Y:S04]  /*f3c0*/  STG.E desc[UR14][R2.64+0x300], R53 ;  /* 0x0003003502007986 */ /* 0x000fe8000c10190e */
[----:B------:R1:W2:Y:S04]  /*f3d0*/  LDSM.16.M88.4 R52, [R0+0x500] ;  /* 0x000500000034783b */ /* 0x0002a80000000200 */
[----:B-1----:R-:W4:Y:S04]  /*f3e0*/  LDL.LU R0, [R1+0x8b4] ;  /* 0x0008b40001007983 */ /* 0x002f280000300800 */
[----:B------:R1:W-:Y:S04]  /*f3f0*/  STG.E desc[UR14][R2.64+0x380], R9 ;  /* 0x0003800902007986 */ /* 0x0003e8000c10190e */
[----:B-1----:R-:W4:Y:S04]  /*f400*/  LDL.LU R9, [R1+0x9e0] ;  /* 0x0009e00001097983 */ /* 0x002f280000300800 */
[----:B----4-:R-:W-:Y:S04]  /*f410*/  STG.E desc[UR14][R8.64], R0 ;  /* 0x0000000008007986 */ /* 0x010fe8000c10190e */
[----:B------:R-:W-:Y:S04]  /*f420*/  STG.E desc[UR14][R8.64+0x80], R120 ;  /* 0x0000807808007986 */ /* 0x000fe8000c10190e */
[----:B---3--:R-:W-:Y:S04]  /*f430*/  STG.E desc[UR14][R8.64+0x100], R121 ;  /* 0x0001007908007986 */ /* 0x008fe8000c10190e */
[----:B------:R-:W-:Y:S04]  /*f440*/  STG.E desc[UR14][R8.64+0x180], R118 ;  /* 0x0001807608007986 */ /* 0x000fe8000c10190e */
        /* <DEDUP_REMOVED lines=13> */
[----:B------:R3:W-:Y:S04]  /*f520*/  STG.E desc[UR14][R12.64], R23 ;  /* 0x000000170c007986 */ /* 0x0007e8000c10190e */
[----:B------:R4:W-:Y:S04]  /*f530*/  STG.E desc[UR14][R12.64+0x180], R20 ;  /* 0x000180140c007986 */ /* 0x0009e8000c10190e */
[----:B-1----:R-:W5:Y:S04]  /*f540*/  LDL.LU R22, [R1+0x8a0] ;  /* 0x0008a00001167983 */ /* 0x002f680000300800 */
[----:B---3--:R-:W3:Y:S04]  /*f550*/  LDL.LU R23, [R1+0x7b0] ;  /* 0x0007b00001177983 */ /* 0x008ee80000300800 */
[----:B------:R1:W-:Y:S04]  /*f560*/  STG.E desc[UR14][R12.64+0x100], R21 ;  /* 0x000100150c007986 */ /* 0x0003e8000c10190e */
[----:B----4-:R-:W4:Y:S04]  /*f570*/  LDL.LU R20, [R1+0x6c0] ;  /* 0x0006c00001147983 */ /* 0x010f280000300800 */
        /* <DEDUP_REMOVED lines=8> */
[----:B-1----:R-:W2:Y:S04]  /*f600*/  LDL.LU R17, [R1+0x30] ;  /* 0x0000300001117983 */ /* 0x002ea80000300800 */
        /* <DEDUP_REMOVED lines=24> */
[----:B-----5:R0:W-:Y:S04]  /*f790*/  STG.E desc[UR14][R14.64], R22 ;  /* 0x000000160e007986 */ /* 0x0201e8000c10190e */
[----:B---3--:R1:W-:Y:S04]  /*f7a0*/  STG.E desc[UR14][R14.64+0x80], R23 ;  /* 0x000080170e007986 */ /* 0x0083e8000c10190e */
[----:B0-----:R-:W3:Y:S04]  /*f7b0*/  LDL.LU R22, [R1+0x9dc] ;  /* 0x0009dc0001167983 */ /* 0x001ee80000300800 */
[----:B-1----:R-:W3:Y:S04]  /*f7c0*/  LDL.LU R23, [R1+0x9d8] ;  /* 0x0009d80001177983 */ /* 0x002ee80000300800 */
[----:B----4-:R0:W-:Y:S04]  /*f7d0*/  STG.E desc[UR14][R14.64+0x100], R20 ;  /* 0x000100140e007986 */ /* 0x0101e8000c10190e */
[----:B--2---:R1:W-:Y:S04]  /*f7e0*/  STG.E desc[UR14][R14.64+0x180], R21 ;  /* 0x000180150e007986 */ /* 0x0043e8000c10190e */
[----:B------:R2:W-:Y:S04]  /*f7f0*/  STG.E desc[UR14][R14.64+0x200], R18 ;  /* 0x000200120e007986 */ /* 0x0005e8000c10190e */
[----:B0-----:R-:W4:Y:S04]  /*f800*/  LDL.LU R20, [R1+0x9d4] ;  /* 0x0009d40001147983 */ /* 0x001f280000300800 */
[----:B-1----:R-:W4:Y:S04]  /*f810*/  LDL.LU R21, [R1+0x9d0] ;  /* 0x0009d00001157983 */ /* 0x002f280000300800 */
[----:B--2---:R-:W2:Y:S04]  /*f820*/  LDL.LU R18, [R1+0x9cc] ;  /* 0x0009cc0001127983 */ /* 0x004ea80000300800 */
[----:B------:R0:W-:Y:S04]  /*f830*/  STG.E desc[UR14][R14.64+0x280], R19 ;  /* 0x000280130e007986 */ /* 0x0001e8000c10190e */
[----:B------:R1:W-:Y:S04]  /*f840*/  STG.E desc[UR14][R14.64+0x300], R16 ;  /* 0x000300100e007986 */ /* 0x0003e8000c10190e */
[----:B------:R5:W-:Y:S04]  /*f850*/  STG.E desc[UR14][R14.64+0x380], R17 ;  /* 0x000380110e007986 */ /* 0x000be8000c10190e */
[----:B0-----:R-:W2:Y:S04]  /*f860*/  LDL.LU R19, [R1+0x9c8] ;  /* 0x0009c80001137983 */ /* 0x001ea80000300800 */
[----:B-1----:R-:W2:Y:S04]  /*f870*/  LDL.LU R16, [R1+0x9c4] ;  /* 0x0009c40001107983 */ /* 0x002ea80000300800 */
[----:B-----5:R-:W2:Y:S04]  /*f880*/  LDL.LU R17, [R1+0x9c0] ;  /* 0x0009c00001117983 */ /* 0x020ea80000300800 */
[----:B--2---:R-:W-:Y:S04]  /*f890*/  STG.E desc[UR14][R16.64], R12 ;  /* 0x0000000c10007986 */ /* 0x004fe8000c10190e */
        /* <DEDUP_REMOVED lines=34> */
[----:B----4-:R0:W-:Y:S04]  /*fac0*/  STG.E desc[UR14][R20.64], R115 ;  /* 0x0000007314007986 */ /* 0x0101e8000c10190e */
[----:B-1----:R-:W4:Y:S04]  /*fad0*/  LDL.LU R114, [R1+0x1b8] ;  /* 0x0001b80001727983 */ /* 0x002f280000300800 */
[----:B------:R1:W-:Y:S04]  /*fae0*/  STG.E desc[UR14][R20.64+0x80], R123 ;  /* 0x0000807b14007986 */ /* 0x0003e8000c10190e */
[----:B0-----:R-:W4:Y:S04]  /*faf0*/  LDL.LU R115, [R1+0xc8] ;  /* 0x0000c80001737983 */ /* 0x001f280000300800 */
[----:B------:R0:W-:Y:S04]  /*fb00*/  STG.E desc[UR14][R20.64+0x100], R122 ;  /* 0x0001007a14007986 */ /* 0x0001e8000c10190e */
[----:B-1----:R-:W4:Y:S04]  /*fb10*/  LDL.LU R123, [R1+0x84c] ;  /* 0x00084c00017b7983 */ /* 0x002f280000300800 */
[----:B------:R1:W-:Y:S04]  /*fb20*/  STG.E desc[UR14][R20.64+0x180], R113 ;  /* 0x0001807114007986 */ /* 0x0003e8000c10190e */
[----:B0-----:R-:W4:Y:S04]  /*fb30*/  LDL.LU R122, [R1+0x75c] ;  /* 0x00075c00017a7983 */ /* 0x001f280000300800 */
[----:B------:R0:W-:Y:S04]  /*fb40*/  STG.E desc[UR14][R20.64+0x200], R111 ;  /* 0x0002006f14007986 */ /* 0x0001e8000c10190e */
[----:B-1----:R-:W4:Y:S04]  /*fb50*/  LDL.LU R113, [R1+0x66c] ;  /* 0x00066c0001717983 */ /* 0x002f280000300800 */
[----:B------:R1:W-:Y:S04]  /*fb60*/  STG.E desc[UR14][R20.64+0x280], R109 ;  /* 0x0002806d14007986 */ /* 0x0003e8000c10190e */
[----:B0-----:R-:W4:Y:S04]  /*fb70*/  LDL.LU R111, [R1+0x56c] ;  /* 0x00056c00016f7983 */ /* 0x001f280000300800 */
[----:B-1----:R-:W4:Y:S04]  /*fb80*/  LDL.LU R109, [R1+0x2ac] ;  /* 0x0002ac00016d7983 */ /* 0x002f280000300800 */
[----:B------:R0:W-:Y:S04]  /*fb90*/  STG.E desc[UR14][R20.64+0x300], R125 ;  /* 0x0003007d14007986 */ /* 0x0001e8000c10190e */
[----:B------:R1:W-:Y:S04]  /*fba0*/  STG.E desc[UR14][R20.64+0x380], R124 ;  /* 0x0003807c14007986 */ /* 0x0003e8000c10190e */
[----:B0-----:R-:W4:Y:S04]  /*fbb0*/  LDL.LU R125, [R1+0x1bc] ;  /* 0x0001bc00017d7983 */ /* 0x001f280000300800 */
[----:B-1----:R-:W4:Y:S04]  /*fbc0*/  LDL.LU R124, [R1+0xcc] ;  /* 0x0000cc00017c7983 */ /* 0x002f280000300800 */
[----:B---3--:R-:W-:Y:S04]  /*fbd0*/  STG.E desc[UR14][R22.64+0x380], R72 ;  /* 0x0003804816007986 */ /* 0x008fe8000c10190e */
[----:B--2---:R0:W-:Y:S04]  /*fbe0*/  STG.E desc[UR14][R22.64], R16 ;  /* 0x0000001016007986 */ /* 0x0041e8000c10190e */
[----:B-----5:R1:W-:Y:S04]  /*fbf0*/  STG.E desc[UR14][R22.64+0x80], R17 ;  /* 0x0000801116007986 */ /* 0x0203e8000c10190e */
[----:B------:R2:W-:Y:S04]  /*fc00*/  STG.E desc[UR14][R22.64+0x100], R14 ;  /* 0x0001000e16007986 */ /* 0x0005e8000c10190e */
[----:B0-----:R-:W3:Y:S04]  /*fc10*/  LDL.LU R16, [R1+0x830] ;  /* 0x0008300001107983 */ /* 0x001ee80000300800 */
[----:B-1----:R-:W5:Y:S04]  /*fc20*/  LDL.LU R17, [R1+0x740] ;  /* 0x0007400001117983 */ /* 0x002f680000300800 */
[----:B------:R0:W-:Y:S04]  /*fc30*/  STG.E desc[UR14][R22.64+0x180], R15 ;  /* 0x0001800f16007986 */ /* 0x0001e8000c10190e */
[----:B--2---:R-:W2:Y:S04]  /*fc40*/  LDL.LU R14, [R1+0x650] ;  /* 0x00065000010e7983 */ /* 0x004ea80000300800 */
        /* <DEDUP_REMOVED lines=15> */
[----:B------:R0:W-:Y:S04]  /*fd40*/  STG.E desc[UR14][R24.64+0x200], R3 ;  /* 0x0002000318007986 */ /* 0x0001e8000c10190e */
[----:B------:R1:W-:Y:S04]  /*fd50*/  STG.E desc[UR14][R24.64+0x280], R0 ;  /* 0x0002800018007986 */ /* 0x0003e8000c10190e */
[----:B------:R1:W-:Y:S04]  /*fd60*/  STG.E desc[UR14][R24.64+0x300], R120 ;  /* 0x0003007818007986 */ /* 0x0003e8000c10190e */
[----:B0-----:R-:W2:Y:S04]  /*fd70*/  LDL.LU R3, [R1+0x294] ;  /* 0x0002940001037983 */ /* 0x001ea80000300800 */
[----:B------:R-:W-:Y:S04]  /*fd80*/  STG.E desc[UR14][R24.64+0x380], R73 ;  /* 0x0003804918007986 */ /* 0x000fe8000c10190e */
[----:B-1----:R-:W2:Y:S04]  /*fd90*/  LDL.LU R0, [R1+0x1a4] ;  /* 0x0001a40001007983 */ /* 0x002ea80000300800 */
        /* <DEDUP_REMOVED lines=10> */
[----:B----4-:R1:W-:Y:S04]  /*fe40*/  STG.E desc[UR14][R26.64+0x280], R114 ;  /* 0x000280721a007986 */ /* 0x0103e8000c10190e */
[----:B0-----:R-:W4:Y:S04]  /*fe50*/  LDL.LU R117, [R1+0x298] ;  /* 0x0002980001757983 */ /* 0x001f280000300800 */
[----:B------:R0:W-:Y:S04]  /*fe60*/  STG.E desc[UR14][R26.64+0x300], R115 ;  /* 0x000300731a007986 */ /* 0x0001e8000c10190e */
[----:B------:R-:W-:Y:S04]  /*fe70*/  STG.E desc[UR14][R26.64+0x380], R74 ;  /* 0x0003804a1a007986 */ /* 0x000fe8000c10190e */
        /* <DEDUP_REMOVED lines=16> */
[----:B------:R-:W-:Y:S04]  /*ff80*/  STG.E desc[UR14][R28.64+0x380], R75 ;  /* 0x0003804b1c007986 */ /* 0x000fe8000c10190e */
[----:B------:R-:W-:Y:S04]  /*ff90*/  STG.E desc[UR14][R30.64+0x380], R68 ;  /* 0x000380441e007986 */ /* 0x000fe8000c10190e */
[----:B---3--:R0:W-:Y:S04]  /*ffa0*/  STG.E desc[UR14][R30.64], R16 ;  /* 0x000000101e007986 */ /* 0x0081e8000c10190e */
[----:B-----5:R1:W-:Y:S04]  /*ffb0*/  STG.E desc[UR14][R30.64+0x80], R17 ;  /* 0x000080111e007986 */ /* 0x0203e8000c10190e */
[----:B0-----:R-:W3:Y:S04]  /*ffc0*/  LDL.LU R16, [R1+0x820] ;  /* 0x0008200001107983 */ /* 0x001ee80000300800 */
[----:B--2---:R0:W-:Y:S04]  /*ffd0*/  STG.E desc[UR14][R30.64+0x100], R14 ;  /* 0x0001000e1e007986 */ /* 0x0041e8000c10190e */
[----:B-1----:R-:W2:Y:S04]  /*ffe0*/  LDL.LU R17, [R1+0x730] ;  /* 0x0007300001117983 */ /* 0x002ea80000300800 */
        /* <DEDUP_REMOVED lines=17> */
[----:B------:R0:W-:Y:S04]  /*10100*/  STG.E desc[UR14][R32.64+0x200], R3 ;  /* 0x0002000320007986 */ /* 0x0001e8000c10190e */
[----:B------:R1:W-:Y:S04]  /*10110*/  STG.E desc[UR14][R32.64+0x280], R0 ;  /* 0x0002800020007986 */ /* 0x0003e8000c10190e */
[----:B------:R-:W-:Y:S04]  /*10120*/  STG.E desc[UR14][R32.64+0x380], R69 ;  /* 0x0003804520007986 */ /* 0x000fe8000c10190e */
        /* <DEDUP_REMOVED lines=11> */
[----:B----4-:R1:W-:Y:S04]  /*101e0*/  STG.E desc[UR14][R34.64+0x200], R117 ;  /* 0x0002007522007986 */ /* 0x0103e8000c10190e */
[----:B0-----:R-:W4:Y:S04]  /*101f0*/  LDL.LU R116, [R1+0x548] ;  /* 0x0005480001747983 */ /* 0x001f280000300800 */
[----:B------:R0:W-:Y:S04]  /*10200*/  STG.E desc[UR14][R34.64+0x280], R114 ;  /* 0x0002807222007986 */ /* 0x0001e8000c10190e */
[----:B-1----:R-:W4:Y:S04]  /*10210*/  LDL.LU R117, [R1+0x288] ;  /* 0x0002880001757983 */ /* 0x002f280000300800 */
[----:B------:R1:W-:Y:S04]  /*10220*/  STG.E desc[UR14][R34.64+0x300], R115 ;  /* 0x0003007322007986 */ /* 0x0003e8000c10190e */
[----:B------:R-:W-:Y:S04]  /*10230*/  STG.E desc[UR14][R34.64+0x380], R70 ;  /* 0x0003804622007986 */ /* 0x000fe8000c10190e */
        /* <DEDUP_REMOVED lines=11> */
[----:B0-----:R-:W4:Y:S04]  /*102f0*/  LDL.LU R109, [R1+0x28c] ;  /* 0x00028c00016d7983 */ /* 0x001f280000300800 */
[----:B------:R0:W-:Y:S04]  /*10300*/  STG.E desc[UR14][R36.64+0x280], R125 ;  /* 0x0002807d24007986 */ /* 0x0001e8000c10190e */
[----:B------:R1:W-:Y:S04]  /*10310*/  STG.E desc[UR14][R36.64+0x300], R124 ;  /* 0x0003007c24007986 */ /* 0x0003e8000c10190e */
[----:B0-----:R-:W4:Y:S04]  /*10320*/  LDL.LU R125, [R1+0x19c] ;  /* 0x00019c00017d7983 */ /* 0x001f280000300800 */
[----:B-1----:R-:W4:Y:S04]  /*10330*/  LDL.LU R124, [R1+0xac] ;  /* 0x0000ac00017c7983 */ /* 0x002f280000300800 */
[----:B------:R-:W-:Y:S04]  /*10340*/  STG.E desc[UR14][R36.64+0x380], R71 ;  /* 0x0003804724007986 */ /* 0x000fe8000c10190e */
[----:B------:R-:W-:Y:S04]  /*10350*/  STG.E desc[UR14][R38.64+0x380], R64 ;  /* 0x0003804026007986 */ /* 0x000fe8000c10190e */
[----:B---3--:R0:W-:Y:S04]  /*10360*/  STG.E desc[UR14][R38.64], R16 ;  /* 0x0000001026007986 */ /* 0x0081e8000c10190e */
[----:B--2---:R1:W-:Y:S04]  /*10370*/  STG.E desc[UR14][R38.64+0x80], R17 ;  /* 0x0000801126007986 */ /* 0x0043e8000c10190e */
[----:B0-----:R-:W2:Y:S04]  /*10380*/  LDL.LU R16, [R1+0x810] ;  /* 0x0008100001107983 */ /* 0x001ea80000300800 */
[----:B-----5:R0:W-:Y:S04]  /*10390*/  STG.E desc[UR14][R38.64+0x100], R14 ;  /* 0x0001000e26007986 */ /* 0x0201e8000c10190e */
[----:B-1----:R-:W3:Y:S04]  /*103a0*/  LDL.LU R17, [R1+0x720] ;  /* 0x0007200001117983 */ /* 0x002ee80000300800 */
        /* <DEDUP_REMOVED lines=18> */
[----:B------:R-:W-:Y:S04]  /*104d0*/  STG.E desc[UR14][R40.64+0x380], R65 ;  /* 0x0003804128007986 */ /* 0x000fe8000c10190e */
        /* <DEDUP_REMOVED lines=14> */
[----:B------:R-:W-:Y:S04]  /*105c0*/  STG.E desc[UR14][R42.64+0x380], R66 ;  /* 0x000380422a007986 */ /* 0x000fe8000c10190e */
        /* <DEDUP_REMOVED lines=21> */
[----:B--2---:R0:W-:Y:S04]  /*10720*/  STG.E desc[UR14][R46.64], R16 ;  /* 0x000000102e007986 */ /* 0x0041e8000c10190e */
[----:B---3--:R1:W-:Y:S04]  /*10730*/  STG.E desc[UR14][R46.64+0x80], R17 ;  /* 0x000080112e007986 */ /* 0x0083e8000c10190e */
        /* <DEDUP_REMOVED lines=34> */
[----:B------:R-:W-:Y:S04]  /*10960*/  STG.E desc[UR14][R50.64+0x380], R62 ;  /* 0x0003803e32007986 */ /* 0x000fe8000c10190e */
        /* <DEDUP_REMOVED lines=143> */
[----:B------:R-:W4:Y:S04]  /*11260*/  LDL.LU R19, [R1+0x7d0] ;  /* 0x0007d00001137983 */ /* 0x000f280000300800 */
[----:B--2---:R0:W-:Y:S04]  /*11270*/  STG.E desc[UR14][R98.64], R16 ;  /* 0x0000001062007986 */ /* 0x0041e8000c10190e */
[----:B---3--:R-:W-:Y:S04]  /*11280*/  STG.E desc[UR14][R98.64+0x80], R17 ;  /* 0x0000801162007986 */ /* 0x008fe8000c10190e */
[----:B0-----:R-:W2:Y:S04]  /*11290*/  LDL.LU R16, [R1+0x6e0] ;  /* 0x0006e00001107983 */ /* 0x001ea80000300800 */
[----:B-----5:R-:W-:Y:S04]  /*112a0*/  STG.E desc[UR14][R98.64+0x100], R14 ;  /* 0x0001000e62007986 */ /* 0x020fe8000c10190e */
[----:B------:R-:W-:Y:S04]  /*112b0*/  STG.E desc[UR14][R98.64+0x180], R15 ;  /* 0x0001800f62007986 */ /* 0x000fe8000c10190e */
[----:B------:R-:W-:Y:S04]  /*112c0*/  STG.E desc[UR14][R98.64+0x200], R12 ;  /* 0x0002000c62007986 */ /* 0x000fe8000c10190e */
[----:B------:R-:W-:Y:S04]  /*112d0*/  STG.E desc[UR14][R98.64+0x280], R13 ;  /* 0x0002800d62007986 */ /* 0x000fe8000c10190e */
[----:B------:R-:W-:Y:S04]  /*112e0*/  STG.E desc[UR14][R98.64+0x300], R10 ;  /* 0x0003000a62007986 */ /* 0x000fe8000c10190e */
[----:B------:R0:W-:Y:S04]  /*112f0*/  STG.E desc[UR14][R100.64+0x180], R2 ;  /* 0x0001800264007986 */ /* 0x0001e8000c10190e */
[----:B0-----:R-:W3:Y:S04]  /*11300*/  LDL.LU R2, [R1+0x5f0] ;  /* 0x0005f00001027983 */ /* 0x001ee80000300800 */
[----:B------:R-:W-:Y:S04]  /*11310*/  STG.E desc[UR14][R100.64], R11 ;  /* 0x0000000b64007986 */ /* 0x000fe8000c10190e */
[----:B------:R-:W-:Y:S04]  /*11320*/  STG.E desc[UR14][R100.64+0x80], R8 ;  /* 0x0000800864007986 */ /* 0x000fe8000c10190e */
[----:B------:R-:W-:Y:S04]  /*11330*/  STG.E desc[UR14][R100.64+0x100], R9 ;  /* 0x0001000964007986 */ /* 0x000fe8000c10190e */
[----:B------:R-:W-:Y:S04]  /*11340*/  STG.E desc[UR14][R100.64+0x200], R3 ;  /* 0x0002000364007986 */ /* 0x000fe8000c10190e */
[----:B------:R0:W-:Y:S04]  /*11350*/  STG.E desc[UR14][R100.64+0x280], R0 ;  /* 0x0002800064007986 */ /* 0x0001e8000c10190e */
[----:B----4-:R-:W-:Y:S04]  /*11360*/  STG.E desc[UR14][R100.64+0x300], R120 ;  /* 0x0003007864007986 */ /* 0x010fe8000c10190e */
[----:B------:R-:W-:Y:S04]  /*11370*/  STG.E desc[UR14][R100.64+0x380], R77 ;  /* 0x0003804d64007986 */ /* 0x000fe8000c10190e */
[----:B------:R-:W-:Y:S04]  /*11380*/  STG.E desc[UR14][R102.64], R121 ;  /* 0x0000007966007986 */ /* 0x000fe8000c10190e */
[----:B------:R-:W-:Y:S04]  /*11390*/  STG.E desc[UR14][R102.64+0x380], R78 ;  /* 0x0003804e66007986 */ /* 0x000fe8000c10190e */
[----:B------:R-:W-:Y:S04]  /*113a0*/  STG.E desc[UR14][R102.64+0x80], R118 ;  /* 0x0000807666007986 */ /* 0x000fe8000c10190e */
[----:B------:R-:W4:Y:S04]  /*113b0*/  LDL.LU R17, [R1+0x4f0] ;  /* 0x0004f00001117983 */ /* 0x000f280000300800 */
[----:B------:R-:W-:Y:S04]  /*113c0*/  STG.E desc[UR14][R102.64+0x100], R119 ;  /* 0x0001007766007986 */ /* 0x000fe8000c10190e */
[----:B------:R-:W-:Y:S04]  /*113d0*/  STG.E desc[UR14][R102.64+0x180], R116 ;  /* 0x0001807466007986 */ /* 0x000fe8000c10190e */
[----:B------:R-:W-:Y:S04]  /*113e0*/  STG.E desc[UR14][R102.64+0x200], R117 ;  /* 0x0002007566007986 */ /* 0x000fe8000c10190e */
[----:B------:R-:W-:Y:S04]  /*113f0*/  STG.E desc[UR14][R102.64+0x280], R114 ;  /* 0x0002807266007986 */ /* 0x000fe8000c10190e */
[----:B------:R-:W-:Y:S01]  /*11400*/  STG.E desc[UR14][R102.64+0x300], R115 ;  /* 0x0003007366007986 */ /* 0x000fe2000c10190e */
[----:B0-----:R-:W0:Y:S03]  /*11410*/  S2R R0, SR_TID.X ;  /* 0x0000000000007919 */ /* 0x001e260000002100 */
[----:B------:R1:W-:Y:S04]  /*11420*/  STG.E desc[UR14][R104.64+0x200], R109 ;  /* 0x0002006d68007986 */ /* 0x0003e8000c10190e */
[----:B-1----:R-:W5:Y:S04]  /*11430*/  LDL.LU R109, [R1+0x230] ;  /* 0x00023000016d7983 */ /* 0x002f680000300800 */
[----:B------:R-:W5:Y:S04]  /*11440*/  LDL.LU R14, [R1+0x140] ;  /* 0x00014000010e7983 */ /* 0x000f680000300800 */
[----:B------:R-:W5:Y:S04]  /*11450*/  LDL.LU R15, [R1+0x50] ;  /* 0x00005000010f7983 */ /* 0x000f680000300800 */
[----:B------:R-:W5:Y:S04]  /*11460*/  LDL.LU R12, [R1+0x7d4] ;  /* 0x0007d400010c7983 */ /* 0x000f680000300800 */
[----:B------:R1:W-:Y:S04]  /*11470*/  STG.E desc[UR14][R104.64+0x180], R111 ;  /* 0x0001806f68007986 */ /* 0x0003e8000c10190e */
[----:B------:R-:W5:Y:S04]  /*11480*/  LDL.LU R13, [R1+0x6e4] ;  /* 0x0006e400010d7983 */ /* 0x000f680000300800 */
[----:B-1----:R-:W5:Y:S04]  /*11490*/  LDL.LU R111, [R1+0x5f4] ;  /* 0x0005f400016f7983 */ /* 0x002f680000300800 */
[----:B------:R-:W5:Y:S04]  /*114a0*/  LDL.LU R10, [R1+0x4f4] ;  /* 0x0004f400010a7983 */ /* 0x000f680000300800 */
[----:B------:R-:W5:Y:S04]  /*114b0*/  LDL.LU R11, [R1+0x234] ;  /* 0x00023400010b7983 */ /* 0x000f680000300800 */
[----:B------:R0:W-:Y:S04]  /*114c0*/  STG.E desc[UR14][R104.64+0x300], R124 ;  /* 0x0003007c68007986 */ /* 0x0001e8000c10190e */
[----:B------:R-:W5:Y:S04]  /*114d0*/  LDL.LU R8, [R1+0x144] ;  /* 0x0001440001087983 */ /* 0x000f680000300800 */
[----:B------:R-:W5:Y:S01]  /*114e0*/  LDL.LU R9, [R1+0x54] ;  /* 0x0000540001097983 */ /* 0x000f620000300800 */
[----:B0-----:R-:W-:-:S03]  /*114f0*/  SHF.R.U32.HI R124, RZ, 0x5, R0 ;  /* 0x00000005ff7c7819 */ /* 0x001fc60000011600 */
[----:B------:R-:W5:Y:S04]  /*11500*/  LDL.LU R3, [R1+0x7d8] ;  /* 0x0007d80001037983 */ /* 0x000f680000300800 */
[----:B------:R-:W5:Y:S01]  /*11510*/  LDL.LU R120, [R1+0x6e8] ;  /* 0x0006e80001787983 */ /* 0x000f620000300800 */
[----:B------:R-:W-:-:S03]  /*11520*/  SGXT.U32 R124, R124, 0x2 ;  /* 0x000000027c7c781a */ /* 0x000fc60000000000 */
[----:B------:R0:W-:Y:S04]  /*11530*/  STG.E desc[UR14][R104.64+0x100], R113 ;  /* 0x0001007168007986 */ /* 0x0001e8000c10190e */
[----:B------:R-:W5:Y:S01]  /*11540*/  LDL.LU R121, [R1+0x5f8] ;  /* 0x0005f80001797983 */ /* 0x000f620000300800 */
[----:B------:R-:W-:-:S03]  /*11550*/  LOP3.LUT R124, R124, 0xf4, RZ, 0xfc, !PT ;  /* 0x000000f47c7c7812 */ /* 0x000fc600078efcff */
[----:B0-----:R-:W5:Y:S04]  /*11560*/  LDL.LU R113, [R1+0x4f8] ;  /* 0x0004f80001717983 */ /* 0x001f680000300800 */
[----:B------:R-:W5:Y:S04]  /*11570*/  LDL.LU R118, [R1+0x238] ;  /* 0x0002380001767983 */ /* 0x000f680000300800 */
[----:B------:R-:W5:Y:S04]  /*11580*/  LDL.LU R119, [R1+0x148] ;  /* 0x0001480001777983 */ /* 0x000f680000300800 */
[----:B------:R-:W5:Y:S04]  /*11590*/  LDL.LU R116, [R1+0x58] ;  /* 0x0000580001747983 */ /* 0x000f680000300800 */
[----:B------:R-:W5:Y:S04]  /*115a0*/  LDL.LU R117, [R1+0x7dc] ;  /* 0x0007dc0001757983 */ /* 0x000f680000300800 */
[----:B------:R-:W5:Y:S01]  /*115b0*/  LDL.LU R114, [R1+0x6ec] ;  /* 0x0006ec0001727983 */ /* 0x000f620000300800 */
[----:B------:R-:W-:-:S03]  /*115c0*/  IMAD.SHL.U32 R0, R124, 0x100, RZ ;  /* 0x000001007c007824 */ /* 0x000fc600078e00ff */
[----:B------:R0:W-:Y:S04]  /*115d0*/  STG.E desc[UR14][R104.64], R123 ;  /* 0x0000007b68007986 */ /* 0x0001e8000c10190e */
[----:B------:R-:W5:Y:S04]  /*115e0*/  LDL.LU R115, [R1+0x5fc] ;  /* 0x0005fc0001737983 */ /* 0x000f680000300800 */
[----:B------:R1:W-:Y:S04]  /*115f0*/  STG.E desc[UR14][R104.64+0x80], R122 ;  /* 0x0000807a68007986 */ /* 0x0003e8000c10190e */
[----:B0-----:R-:W5:Y:S04]  /*11600*/  LDL.LU R123, [R1+0x4fc] ;  /* 0x0004fc00017b7983 */ /* 0x001f680000300800 */
[----:B------:R0:W-:Y:S04]  /*11610*/  STG.E desc[UR14][R104.64+0x280], R125 ;  /* 0x0002807d68007986 */ /* 0x0001e8000c10190e */
[----:B-1----:R-:W5:Y:S04]  /*11620*/  LDL.LU R122, [R1+0x23c] ;  /* 0x00023c00017a7983 */ /* 0x002f680000300800 */
[----:B0-----:R-:W5:Y:S04]  /*11630*/  LDL.LU R125, [R1+0x14c] ;  /* 0x00014c00017d7983 */ /* 0x001f680000300800 */
[----:B------:R-:W5:Y:S04]  /*11640*/  LDL.LU R124, [R1+0x5c] ;  /* 0x00005c00017c7983 */ /* 0x000f680000300800 */
[----:B------:R-:W-:Y:S04]  /*11650*/  STG.E desc[UR14][R104.64+0x380], R79 ;  /* 0x0003804f68007986 */ /* 0x000fe8000c10190e */
[----:B---3--:R0:W-:Y:S02]  /*11660*/  STG.E desc[UR14][R106.64+0x100], R2 ;  /* 0x000100026a007986 */ /* 0x0081e4000c10190e */
[----:B0-----:R-:W0:Y:S01]  /*11670*/  S2R R2, SR_TID.X ;  /* 0x0000000000027919 */ /* 0x001e220000002100 */
[----:B------:R-:W-:-:S02]  /*11680*/  LEA.HI.X R0, R0, UR5, RZ, 0x2, P0 ;  /* 0x0000000500007c11 */ /* 0x000fc400080f14ff */
[----:B0-----:R-:W-:-:S04]  /*11690*/  SHF.R.U32.HI R2, RZ, 0x5, R2 ;  /* 0x00000005ff027819 */ /* 0x001fc80000011602 */
[----:B------:R-:W-:-:S04]  /*116a0*/  SGXT.U32 R2, R2, 0x2 ;  /* 0x000000020202781a */ /* 0x000fc80000000000 */
[----:B------:R-:W-:Y:S01]  /*116b0*/  LOP3.LUT R2, R2, 0xf8, RZ, 0xfc, !PT ;  /* 0x000000f802027812 */ /* 0x000fe200078efcff */
[----:B------:R-:W-:Y:S04]  /*116c0*/  STG.E desc[UR14][R106.64], R19 ;  /* 0x000000136a007986 */ /* 0x000fe8000c10190e */
[----:B--2---:R-:W-:Y:S04]  /*116d0*/  STG.E desc[UR14][R106.64+0x80], R16 ;  /* 0x000080106a007986 */ /* 0x004fe8000c10190e */
[----:B----4-:R-:W-:Y:S04]  /*116e0*/  STG.E desc[UR14][R106.64+0x180], R17 ;  /* 0x000180116a007986 */ /* 0x010fe8000c10190e */
[----:B------:R-:W-:Y:S04]  /*116f0*/  STG.E desc[UR14][R106.64+0x380], R4 ;  /* 0x000380046a007986 */ /* 0x000fe8000c10190e */
[----:B-----5:R0:W-:Y:S02]  /*11700*/  STG.E desc[UR14][R106.64+0x200], R109 ;  /* 0x0002006d6a007986 */ /* 0x0201e4000c10190e */
[----:B0-----:R-:W-:-:S02]  /*11710*/  IMAD.X R109, RZ, RZ, R0, P4 ;  /* 0x000000ffff6d7224 */ /* 0x001fc400020e0600 */
[----:B------:R-:W-:Y:S02]  /*11720*/  IMAD.SHL.U32 R0, R2, 0x100, RZ ;  /* 0x0000010002007824 */ /* 0x000fe400078e00ff */
[----:B------:R-:W0:Y:S01]  /*11730*/  S2R R2, SR_TID.X ;  /* 0x0000000000027919 */ /* 0x000e220000002100 */
[----:B------:R-:W-:Y:S04]  /*11740*/  STG.E desc[UR14][R106.64+0x280], R14 ;  /* 0x0002800e6a007986 */ /* 0x000fe8000c10190e */
[----:B------:R-:W-:Y:S04]  /*11750*/  STG.E desc[UR14][R106.64+0x300], R15 ;  /* 0x0003000f6a007986 */ /* 0x000fe8000c10190e */
[----:B------:R0:W-:Y:S02]  /*11760*/  STG.E desc[UR14][R108.64+0x100], R111 ;  /* 0x0001006f6c007986 */ /* 0x0001e4000c10190e */
[----:B0-----:R-:W-:-:S04]  /*11770*/  SHF.R.U32.HI R111, RZ, 0x5, R2 ;  /* 0x00000005ff6f7819 */ /* 0x001fc80000011602 */
[----:B------:R-:W-:-:S04]  /*11780*/  SGXT.U32 R111, R111, 0x2 ;  /* 0x000000026f6f781a */ /* 0x000fc80000000000 */
[----:B------:R-:W-:Y:S02]  /*11790*/  LOP3.LUT R111, R111, 0xfc, RZ, 0xfc, !PT ;  /* 0x000000fc6f6f7812 */ /* 0x000fe400078efcff */
[----:B------:R-:W-:-:S03]  /*117a0*/  LEA.HI.X R2, R0, UR9, RZ, 0x2, P2 ;  /* 0x0000000900027c11 */ /* 0x000fc600090f14ff */
[----:B------:R-:W-:Y:S02]  /*117b0*/  IMAD.SHL.U32 R0, R111, 0x100, RZ ;  /* 0x000001006f007824 */ /* 0x000fe400078e00ff */
[----:B------:R-:W-:-:S03]  /*117c0*/  IMAD.X R111, RZ, RZ, R2, P5 ;  /* 0x000000ffff6f7224 */ /* 0x000fc600028e0602 */
[----:B------:R-:W-:Y:S01]  /*117d0*/  LEA.HI.X R0, R0, UR11, RZ, 0x2, P3 ;  /* 0x0000000b00007c11 */ /* 0x000fe200098f14ff */
        /* <DEDUP_REMOVED lines=9> */
[----:B------:R1:W-:Y:S01]  /*11870*/  STG.E desc[UR14][R110.64+0x80], R120 ;  /* 0x000080786e007986 */ /* 0x0003e2000c10190e */
[----:B0-----:R-:W-:-:S03]  /*11880*/  IMAD.X R113, RZ, RZ, R0, P6 ;  /* 0x000000ffff717224 */ /* 0x001fc600030e0600 */
[----:B------:R1:W-:Y:S04]  /*11890*/  STG.E desc[UR14][R110.64+0x100], R121 ;  /* 0x000100796e007986 */ /* 0x0003e8000c10190e */
        /* <DEDUP_REMOVED lines=11> */
[----:B------:R1:W-:Y:S01]  /*11950*/  STG.E desc[UR14][R112.64+0x380], R7 ;  /* 0x0003800770007986 */ /* 0x0003e2000c10190e */
[----:B------:R-:W-:Y:S06]  /*11960*/  BAR.SYNC.DEFER_BLOCKING 0x0 ;  /* 0x0000000000007b1d */ /* 0x000fec0000010000 */
[----:B------:R-:W-:Y:S05]  /*11970*/  @P1 BRA `(.L_x_8) ;  /* 0x00000000009c1947 */ /* 0x000fea0003800000 */
[----:B------:R-:W-:Y:S01]  /*11980*/  NOP ;  /* 0x0000000000007918 */ /* 0x000fe20000000000 */
[----:B------:R-:W-:Y:S01]  /*11990*/  UMOV UR4, 0x50 ;  /* 0x0000005000047882 */ /* 0x000fe20000000000 */
[----:B------:R-:W-:Y:S01]  /*119a0*/  IMAD.U32 R0, RZ, RZ, UR13 ;  /* 0x0000000dff007e24 */ /* 0x000fe2000f8e00ff */
[----:B------:R-:W-:Y:S01]  /*119b0*/  ULEA UR6, UR6, UR4, 0x18 ;  /* 0x0000000406067291 */ /* 0x000fe2000f8ec0ff */
[----:B-1----:R-:W-:Y:S02]  /*119c0*/  IMAD.MOV.U32 R3, RZ, RZ, 0xffff ;  /* 0x0000ffffff037424 */ /* 0x002fe400078e00ff */
[----:B------:R-:W-:Y:S01]  /*119d0*/  IMAD.MOV.U32 R7, RZ, RZ, 0x1 ;  /* 0x00000001ff077424 */ /* 0x000fe200078e00ff */
[----:B------:R-:W-:-:S04]  /*119e0*/  LOP3.LUT R0, R0, 0xffff, RZ, 0xc0, !PT ;  /* 0x0000ffff00007812 */ /* 0x000fc800078ec0ff */
[----:B------:R-:W-:Y:S01]  /*119f0*/  SHF.R.U32.HI R0, RZ, 0x5, R0 ;  /* 0x00000005ff007819 */ /* 0x000fe20000011600 */
[----:B------:R-:W0:Y:S04]  /*11a00*/  LDS R5, [UR6] ;  /* 0x00000006ff057984 */ /* 0x000e280008000800 */
[----:B------:R-:W-:Y:S01]  /*11a10*/  VIADD R2, R0, 0x10 ;  /* 0x0000001000027836 */ /* 0x000fe20000000000 */
[----:B------:R-:W-:-:S04]  /*11a20*/  SHF.L.U32 R0, R3, R0, RZ ;  /* 0x0000000003007219 */ /* 0x000fc800000006ff */
[----:B------:R-:W-:-:S04]  /*11a30*/  SHF.L.U32 R3, R7, R2, RZ ;  /* 0x0000000207037219 */ /* 0x000fc800000006ff */
[----:B------:R-:W-:-:S04]  /*11a40*/  LOP3.LUT R0, R3, R0, RZ, 0xfc, !PT ;  /* 0x0000000003007212 */ /* 0x000fc800078efcff */
[C---:B------:R-:W-:Y:S02]  /*11a50*/  LOP3.LUT R2, R0.reuse, 0xffff, RZ, 0xc0, !PT ;  /* 0x0000ffff00027812 */ /* 0x040fe400078ec0ff */
[----:B0-----:R-:W-:-:S04]  /*11a60*/  LOP3.LUT R3, R0, 0xffff, R5, 0x80, !PT ;  /* 0x0000ffff00037812 */ /* 0x001fc800078e8005 */
[----:B------:R-:W-:-:S13]  /*11a70*/  ISETP.NE.AND P0, PT, R3, R2, PT ;  /* 0x000000020300720c */ /* 0x000fda0003f05270 */
[----:B------:R-:W-:Y:S05]  /*11a80*/  @P0 BRA `(.L_x_9) ;  /* 0x0000000000500947 */ /* 0x000fea0003800000 */
[----:B------:R-:W-:Y:S02]  /*11a90*/  SHF.R.U32.HI R5, RZ, 0x10, R5 ;  /* 0x00000010ff057819 */ /* 0x000fe40000011605 */
[----:B------:R-:W-:-:S04]  /*11aa0*/  SHF.R.U32.HI R2, RZ, 0x10, R0 ;  /* 0x00000010ff027819 */ /* 0x000fc80000011600 */
[----:B------:R-:W-:-:S04]  /*11ab0*/  LOP3.LUT R5, R5, R2, RZ, 0xc0, !PT ;  /* 0x0000000205057212 */ /* 0x000fc800078ec0ff */
[----:B------:R-:W-:-:S13]  /*11ac0*/  ISETP.NE.AND P0, PT, R5, R2, PT ;  /* 0x000000020500720c */ /* 0x000fda0003f05270 */
[----:B------:R-:W-:Y:S05]  /*11ad0*/  @P0 BRA `(.L_x_10) ;  /* 0x0000000000300947 */ /* 0x000fea0003800000 */
[----:B------:R-:W-:Y:S01]  /*11ae0*/  R2UR UR4, R0 ;  /* 0x00000000000472ca */ /* 0x000fe200000e0000 */
[----:B------:R-:W-:Y:S01]  /*11af0*/  VOTEU.ANY UR5, UPT, PT ;  /* 0x0000000000057886 */ /* 0x000fe200038e0100 */
[----:B------:R-:W0:Y:S01]  /*11b00*/  S2R R0, SR_LANEID ;  /* 0x0000000000007919 */ /* 0x000e220000000000 */
[----:B------:R-:W-:-:S10]  /*11b10*/  UFLO.U32 UR5, UR5 ;  /* 0x00000005000572bd */ /* 0x000fd400080e0000 */
[----:B------:R-:W-:-:S06]  /*11b20*/  ULOP3.LUT UR4, URZ, UR4, URZ, 0x33, !UPT ;  /* 0x00000004ff047292 */ /* 0x000fcc000f8e33ff */
[----:B------:R-:W-:-:S04]  /*11b30*/  IMAD.U32 R2, RZ, RZ, UR4 ;  /* 0x00000004ff027e24 */ /* 0x000fc8000f8e00ff */
[----:B------:R-:W1:Y:S02]  /*11b40*/  REDUX UR7, R2 ;  /* 0x00000000020773c4 */ /* 0x000e640000000000 */
[----:B------:R2:W-:Y:S01]  /*11b50*/  UTCATOMSWS.AND URZ, UR4 ;  /* 0x0000000400ff79e3 */ /* 0x0005e20008000000 */
[----:B0-----:R-:W-:Y:S01]  /*11b60*/  ISETP.EQ.U32.AND P0, PT, R0, UR5, PT ;  /* 0x0000000500007c0c */ /* 0x001fe2000bf02070 */
[----:B-1----:R-:W-:-:S12]  /*11b70*/  IMAD.U32 R0, RZ, RZ, UR7 ;  /* 0x00000007ff007e24 */ /* 0x002fd8000f8e00ff */
[----:B------:R2:W-:Y:S01]  /*11b80*/  @P0 ATOMS.AND RZ, [UR6], R0 ;  /* 0x00000000ffff098c */ /* 0x0005e2000a800006 */
[----:B------:R-:W-:Y:S05]  /*11b90*/  BRA `(.L_x_8) ;  /* 0x0000000000147947 */ /* 0x000fea0003800000 */
.L_x_10:
[----:B------:R-:W-:-:S07]  /*11ba0*/  MOV R2, 0x11bc0 ;  /* 0x00011bc000027802 */ /* 0x000fce0000000f00 */
[----:B------:R-:W-:Y:S05]  /*11bb0*/  CALL.REL.NOINC `($__internal_0_$__cuda_sm10x_tcgen05_guardrail_trap_col_being_dealloced_not_returned_by_alloc) ;  /* 0x0000000000207944 */ /* 0x000fea0003c00000 */
[----:B------:R-:W-:Y:S05]  /*11bc0*/  BRA `(.L_x_8) ;  /* 0x0000000000087947 */ /* 0x000fea0003800000 */
.L_x_9:
[----:B------:R-:W-:-:S07]  /*11bd0*/  MOV R2, 0x11bf0 ;  /* 0x00011bf000027802 */ /* 0x000fce0000000f00 */
[----:B------:R-:W-:Y:S05]  /*11be0*/  CALL.REL.NOINC `($__internal_2_$__cuda_sm10x_tcgen05_guardrail_trap_unallocated_columns_being_dealloced) ;  /* 0x00000000002c7944 */ /* 0x000fea0003c00000 */
.L_x_8:
[----:B------:R-:W-:Y:S01]  /*11bf0*/  NOP ;  /* 0x0000000000007918 */ /* 0x000fe20000000000 */
[----:B--2---:R-:W-:Y:S05]  /*11c00*/  EXIT ;  /* 0x000000000000794d */ /* 0x004fea0003800000 */
.L_x_7:
[----:B------:R-:W0:Y:S02]  /*11c10*/  SYNCS.PHASECHK.TRANS64.TRYWAIT P0, [UR12+0x8000], RZ ;  /* 0x008000ffff0075a7 */ /* 0x000e24000800110c */
[----:B0-----:R-:W-:Y:S05]  /*11c20*/  @!P0 BRA `(.L_x_7) ;  /* 0xfffffffc00f88947 */ /* 0x001fea000383ffff */
[----:B------:R-:W-:Y:S05]  /*11c30*/  BRA `(.L_x_11) ;  /* 0xffffff34001c7947 */ /* 0x000fea000383ffff */
        .weak           $__internal_0_$__cuda_sm10x_tcgen05_guardrail_trap_col_being_dealloced_not_returned_by_alloc
        .type           $__internal_0_$__cuda_sm10x_tcgen05_guardrail_trap_col_being_dealloced_not_returned_by_alloc,@function
        .size           $__internal_0_$__cuda_sm10x_tcgen05_guardrail_trap_col_being_dealloced_not_returned_by_alloc,($__internal_1_$__cuda_sm10x_tcgen05_guardrail_trap_phase_invalid_during_alloc - $__internal_0_$__cuda_sm10x_tcgen05_guardrail_trap_col_being_dealloced_not_returned_by_alloc)
$__internal_0_$__cuda_sm10x_tcgen05_guardrail_trap_col_being_dealloced_not_returned_by_alloc:
[----:B------:R-:W-:Y:S05]  /*11c40*/  BPT.TRAP 0x1 ;  /* 0x000000040000795c */ /* 0x000fea0000300000 */
[----:B------:R-:W-:-:S04]  /*11c50*/  IMAD.MOV.U32 R3, RZ, RZ, 0x0 ;  /* 0x00000000ff037424 */ /* 0x000fc800078e00ff */
[----:B------:R-:W-:Y:S05]  /*11c60*/  RET.REL.NODEC R2 `(gluon_mma) ;  /* 0xfffffee002e47950 */ /* 0x000fea0003c3ffff */
        .weak           $__internal_1_$__cuda_sm10x_tcgen05_guardrail_trap_phase_invalid_during_alloc
        .type           $__internal_1_$__cuda_sm10x_tcgen05_guardrail_trap_phase_invalid_during_alloc,@function
        .size           $__internal_1_$__cuda_sm10x_tcgen05_guardrail_trap_phase_invalid_during_alloc,($__internal_2_$__cuda_sm10x_tcgen05_guardrail_trap_unallocated_columns_being_dealloced - $__internal_1_$__cuda_sm10x_tcgen05_guardrail_trap_phase_invalid_during_alloc)
$__internal_1_$__cuda_sm10x_tcgen05_guardrail_trap_phase_invalid_during_alloc:
[----:B------:R-:W-:Y:S05]  /*11c70*/  BPT.TRAP 0x1 ;  /* 0x000000040000795c */ /* 0x000fea0000300000 */
[----:B------:R-:W-:-:S04]  /*11c80*/  IMAD.MOV.U32 R3, RZ, RZ, 0x0 ;  /* 0x00000000ff037424 */ /* 0x000fc800078e00ff */
[----:B------:R-:W-:Y:S05]  /*11c90*/  RET.REL.NODEC R2 `(gluon_mma) ;  /* 0xfffffee002d87950 */ /* 0x000fea0003c3ffff */
        .weak           $__internal_2_$__cuda_sm10x_tcgen05_guardrail_trap_unallocated_columns_being_dealloced
        .type           $__internal_2_$__cuda_sm10x_tcgen05_guardrail_trap_unallocated_columns_being_dealloced,@function
        .size           $__internal_2_$__cuda_sm10x_tcgen05_guardrail_trap_unallocated_columns_being_dealloced,(.L_x_15 - $__internal_2_$__cuda_sm10x_tcgen05_guardrail_trap_unallocated_columns_being_dealloced)
$__internal_2_$__cuda_sm10x_tcgen05_guardrail_trap_unallocated_columns_being_dealloced:
[----:B------:R-:W-:Y:S05]  /*11ca0*/  BPT.TRAP 0x1 ;  /* 0x000000040000795c */ /* 0x000fea0000300000 */
[----:B------:R-:W-:-:S04]  /*11cb0*/  IMAD.MOV.U32 R3, RZ, RZ, 0x0 ;  /* 0x00000000ff037424 */ /* 0x000fc800078e00ff */
[----:B------:R-:W-:Y:S05]  /*11cc0*/  RET.REL.NODEC R2 `(gluon_mma) ;  /* 0xfffffee002cc7950 */ /* 0x000fea0003c3ffff */
.L_x_12:
[----:B------:R-:W-:-:S00]  /*11cd0*/  BRA `(.L_x_12) ;  /* 0xfffffffc00fc7947 */ /* 0x000fc0000383ffff */
[----:B------:R-:W-:-:S00]  /*11ce0*/  NOP ;  /* 0x0000000000007918 */ /* 0x000fc00000000000 */
        /* <DEDUP_REMOVED lines=9> */
.L_x_15:


//--------------------- .nv.shared.gluon_mma      --------------------------
	.section	.nv.shared.gluon_mma,"aw",@nobits
	.sectionflags	@""
	.align	16
	.zero		1024


//--------------------- .nv.shared.reserved.0     --------------------------
	.section	.nv.shared.reserved.0,"aw",@nobits
	.align	8
	.weak		__nv_reservedSMEM_offset_0_alias
	.size		__nv_reservedSMEM_offset_0_alias, 0, 64
	.other		__nv_reservedSMEM_offset_0_alias,@"STO_CUDA_RESERVED_SHARED STV_DEFAULT"
__nv_reservedSMEM_offset_0_alias:
	.zero		0
.nv.shared.reserved.0:
	.zero		64
	.weak		__nv_reservedSMEM_allocation_phase
	.type		__nv_reservedSMEM_allocation_phase,@object
	.size		__nv_reservedSMEM_allocation_phase,(.L_0 - __nv_reservedSMEM_allocation_phase)
__nv_reservedSMEM_allocation_phase:
	.zero		1
.L_0:
	.zero		7
	.weak		__nv_reservedSMEM_devtool_atexit_pc
	.type		__nv_reservedSMEM_devtool_atexit_pc,@object
	.size		__nv_reservedSMEM_devtool_atexit_pc,(__nv_reservedSMEM_allocation_mask - __nv_reservedSMEM_devtool_atexit_pc)
__nv_reservedSMEM_devtool_atexit_pc:
	.zero		8
	.weak		__nv_reservedSMEM_allocation_mask
	.type		__nv_reservedSMEM_allocation_mask,@object
	.size		__nv_reservedSMEM_allocation_mask,(.L_2 - __nv_reservedSMEM_allocation_mask)
__nv_reservedSMEM_allocation_mask:
	.zero		4
.L_2:


//--------------------- .nv.constant0.gluon_mma   --------------------------
	.section	.nv.constant0.gluon_mma,"a",@progbits
	.sectionflags	@""
	.align	4
.nv.constant0.gluon_mma:
	.zero		936


//--------------------- SYMBOLS --------------------------

	.type		.nv.reservedSmem.offset0,@object
	.size		.nv.reservedSmem.offset0,0x4
	.type		.nv.reservedSmem.cap,@object
	.size		.nv.reservedSmem.cap,0x4
